def matmul_kernel(
    a_ptr,
    b_ptr,
    c_ptr,
    M,
    N,
    K,
    stride_am,
    stride_ak,
    stride_bk,
    stride_bn,
    stride_cm,
    stride_cn,
    BLOCK_M: tl.constexpr,
    BLOCK_N: tl.constexpr,
    BLOCK_K: tl.constexpr,
    GROUP_M: tl.constexpr,
):
    pid = tl.program_id(axis=0)
    num_pid_m = tl.cdiv(M, BLOCK_M)
    num_pid_n = tl.cdiv(N, BLOCK_N)
    num_pid_in_group = GROUP_M * num_pid_n
    group_id = pid // num_pid_in_group
    first_pid_m = group_id * GROUP_M
    group_size_m = min(num_pid_m - first_pid_m, GROUP_M)
    pid_m = first_pid_m + ((pid % num_pid_in_group) % group_size_m)
    pid_n = (pid % num_pid_in_group) // group_size_m

    offs_am = (pid_m * BLOCK_M + tl.arange(0, BLOCK_M)) % M
    offs_bn = (pid_n * BLOCK_N + tl.arange(0, BLOCK_N)) % N
    offs_k = tl.arange(0, BLOCK_K)
    a_ptrs = a_ptr + offs_am[:, None] * stride_am + offs_k[None, :] * stride_ak
    b_ptrs = b_ptr + offs_k[:, None] * stride_bk + offs_bn[None, :] * stride_bn

    acc = tl.zeros((BLOCK_M, BLOCK_N), dtype=tl.float32)
    for kk in range(0, tl.cdiv(K, BLOCK_K)):
        a = tl.load(a_ptrs, mask=offs_k[None, :] < K - kk * BLOCK_K, other=0.0)
        b = tl.load(b_ptrs, mask=offs_k[:, None] < K - kk * BLOCK_K, other=0.0)
        acc = tl.dot(a, b, acc)
        a_ptrs += BLOCK_K * stride_ak
        b_ptrs += BLOCK_K * stride_bk

    c = acc.to(c_ptr.dtype.element_ty)
    offs_cm = pid_m * BLOCK_M + tl.arange(0, BLOCK_M)
    offs_cn = pid_n * BLOCK_N + tl.arange(0, BLOCK_N)
    c_ptrs = c_ptr + offs_cm[:, None] * stride_cm + offs_cn[None, :] * stride_cn
    mask = (offs_cm[:, None] < M) & (offs_cn[None, :] < N)
    tl.store(c_ptrs, c, mask=mask)

# config = {"BLOCK_K": 128, "BLOCK_M": 64, "BLOCK_N": 128, "GROUP_M": 8, "arch": "sm_90", "dtype": "fp8e4m3", "num_ctas": 1, "num_stages": 3, "num_warps": 16}
# arch = sm_90


// ===== COMPILED SASS (sm_90a) =====

	.target	sm_90a

	.elftype	@"ET_EXEC"


//--------------------- .note.nv.tkinfo           --------------------------
	.section	.note.nv.tkinfo,"",@"SHT_NOTE"
	.sectionflags	@"SHF_NOTE_NV_TKINFO"
	.tkinfo
        /*0018*/ 	.word	0x00000002
        /*0030*/ 	.string	""
        /*0030*/ 	.string	"ptxas"
        /*0030*/ 	.string	"Cuda compilation tools, release 13.0, V13.0.88"
        /*0030*/ 	.string	"Build cuda_13.0.r13.0/compiler.36424714_0"
        /*0030*/ 	.string	"-v  -suppress-debug-info  -lineinfo  -arch sm_90a "



//--------------------- .note.nv.cuinfo           --------------------------
	.section	.note.nv.cuinfo,"",@"SHT_NOTE"
	.sectionflags	@"SHF_NOTE_NV_CUINFO"
        /*0018*/ 	.short	0x0002
        /*001a*/ 	.short	0x005a
        /*001c*/ 	.short	0x0082
	.zero		2


//--------------------- .nv.info                  --------------------------
	.section	.nv.info,"",@"SHT_CUDA_INFO"
	.align	4


	//----- nvinfo : EIATTR_REGCOUNT
	.align		4
        /*0000*/ 	.byte	0x04, 0x2f
        /*0002*/ 	.short	(.L_1 - .L_0)
	.align		4
.L_0:
        /*0004*/ 	.word	index@(matmul_kernel)
        /*0008*/ 	.word	0x00000080


	//----- nvinfo : EIATTR_FRAME_SIZE
	.align		4
.L_1:
        /*000c*/ 	.byte	0x04, 0x11
        /*000e*/ 	.short	(.L_3 - .L_2)
	.align		4
.L_2:
        /*0010*/ 	.word	index@(matmul_kernel)
        /*0014*/ 	.word	0x00000000


	//----- nvinfo : EIATTR_MIN_STACK_SIZE
	.align		4
.L_3:
        /*0018*/ 	.byte	0x04, 0x12
        /*001a*/ 	.short	(.L_5 - .L_4)
	.align		4
.L_4:
        /*001c*/ 	.word	index@(matmul_kernel)
        /*0020*/ 	.word	0x00000000
.L_5:


//--------------------- .nv.compat                --------------------------
	.section	.nv.compat,"",@"SHT_CUDA_COMPAT_INFO"
	.align	4
        /*0000*/ 	.byte	0x02, 0x09, 0x01, 0x00, 0x02, 0x02, 0x04, 0x00, 0x02, 0x05, 0x05, 0x00, 0x03, 0x07, 0x01, 0x01
        /*0010*/ 	.byte	0x02, 0x03, 0x00, 0x00, 0x02, 0x06, 0x01, 0x00, 0x04, 0x0b, 0x08, 0x00, 0x00, 0x00, 0x00, 0x00
        /*0020*/ 	.byte	0x00, 0x00, 0x00, 0x00


//--------------------- .nv.info.matmul_kernel    --------------------------
	.section	.nv.info.matmul_kernel,"",@"SHT_CUDA_INFO"
	.sectionflags	@""
	.align	4


	//----- nvinfo : EIATTR_CUDA_API_VERSION
	.align		4
        /*0000*/ 	.byte	0x04, 0x37
        /*0002*/ 	.short	(.L_7 - .L_6)
.L_6:
        /*0004*/ 	.word	0x00000082


	//----- nvinfo : EIATTR_KPARAM_INFO
	.align		4
.L_7:
        /*0008*/ 	.byte	0x04, 0x17
        /*000a*/ 	.short	(.L_9 - .L_8)
.L_8:
        /*000c*/ 	.word	0x00000000
        /*0010*/ 	.short	0x000d
        /*0012*/ 	.short	0x0048
        /*0014*/ 	.byte	0x00, 0xf4, 0x21, 0x00


	//----- nvinfo : EIATTR_KPARAM_INFO
	.align		4
.L_9:
        /*0018*/ 	.byte	0x04, 0x17
        /*001a*/ 	.short	(.L_11 - .L_10)
.L_10:
        /*001c*/ 	.word	0x00000000
        /*0020*/ 	.short	0x000c
        /*0022*/ 	.short	0x0040
        /*0024*/ 	.byte	0x00, 0xf4, 0x21, 0x00


	//----- nvinfo : EIATTR_KPARAM_INFO
	.align		4
.L_11:
        /*0028*/ 	.byte	0x04, 0x17
        /*002a*/ 	.short	(.L_13 - .L_12)
.L_12:
        /*002c*/ 	.word	0x00000000
        /*0030*/ 	.short	0x000b
        /*0032*/ 	.short	0x0038
        /*0034*/ 	.byte	0x00, 0xf0, 0x11, 0x00


	//----- nvinfo : EIATTR_KPARAM_INFO
	.align		4
.L_13:
        /*0038*/ 	.byte	0x04, 0x17
        /*003a*/ 	.short	(.L_15 - .L_14)
.L_14:
        /*003c*/ 	.word	0x00000000
        /*0040*/ 	.short	0x000a
        /*0042*/ 	.short	0x0034
        /*0044*/ 	.byte	0x00, 0xf0, 0x11, 0x00


	//----- nvinfo : EIATTR_KPARAM_INFO
	.align		4
.L_15:
        /*0048*/ 	.byte	0x04, 0x17
        /*004a*/ 	.short	(.L_17 - .L_16)
.L_16:
        /*004c*/ 	.word	0x00000000
        /*0050*/ 	.short	0x0009
        /*0052*/ 	.short	0x0030
        /*0054*/ 	.byte	0x00, 0xf0, 0x11, 0x00


	//----- nvinfo : EIATTR_KPARAM_INFO
	.align		4
.L_17:
        /*0058*/ 	.byte	0x04, 0x17
        /*005a*/ 	.short	(.L_19 - .L_18)
.L_18:
        /*005c*/ 	.word	0x00000000
        /*0060*/ 	.short	0x0008
        /*0062*/ 	.short	0x002c
        /*0064*/ 	.byte	0x00, 0xf0, 0x11, 0x00


	//----- nvinfo : EIATTR_KPARAM_INFO
	.align		4
.L_19:
        /*0068*/ 	.byte	0x04, 0x17
        /*006a*/ 	.short	(.L_21 - .L_20)
.L_20:
        /*006c*/ 	.word	0x00000000
        /*0070*/ 	.short	0x0007
        /*0072*/ 	.short	0x0028
        /*0074*/ 	.byte	0x00, 0xf0, 0x11, 0x00


	//----- nvinfo : EIATTR_KPARAM_INFO
	.align		4
.L_21:
        /*0078*/ 	.byte	0x04, 0x17
        /*007a*/ 	.short	(.L_23 - .L_22)
.L_22:
        /*007c*/ 	.word	0x00000000
        /*0080*/ 	.short	0x0006
        /*0082*/ 	.short	0x0024
        /*0084*/ 	.byte	0x00, 0xf0, 0x11, 0x00


	//----- nvinfo : EIATTR_KPARAM_INFO
	.align		4
.L_23:
        /*0088*/ 	.byte	0x04, 0x17
        /*008a*/ 	.short	(.L_25 - .L_24)
.L_24:
        /*008c*/ 	.word	0x00000000
        /*0090*/ 	.short	0x0005
        /*0092*/ 	.short	0x0020
        /*0094*/ 	.byte	0x00, 0xf0, 0x11, 0x00


	//----- nvinfo : EIATTR_KPARAM_INFO
	.align		4
.L_25:
        /*0098*/ 	.byte	0x04, 0x17
        /*009a*/ 	.short	(.L_27 - .L_26)
.L_26:
        /*009c*/ 	.word	0x00000000
        /*00a0*/ 	.short	0x0004
        /*00a2*/ 	.short	0x001c
        /*00a4*/ 	.byte	0x00, 0xf0, 0x11, 0x00


	//----- nvinfo : EIATTR_KPARAM_INFO
	.align		4
.L_27:
        /*00a8*/ 	.byte	0x04, 0x17
        /*00aa*/ 	.short	(.L_29 - .L_28)
.L_28:
        /*00ac*/ 	.word	0x00000000
        /*00b0*/ 	.short	0x0003
        /*00b2*/ 	.short	0x0018
        /*00b4*/ 	.byte	0x00, 0xf0, 0x11, 0x00


	//----- nvinfo : EIATTR_KPARAM_INFO
	.align		4
.L_29:
        /*00b8*/ 	.byte	0x04, 0x17
        /*00ba*/ 	.short	(.L_31 - .L_30)
.L_30:
        /*00bc*/ 	.word	0x00000000
        /*00c0*/ 	.short	0x0002
        /*00c2*/ 	.short	0x0010
        /*00c4*/ 	.byte	0x00, 0xf4, 0x21, 0x00


	//----- nvinfo : EIATTR_KPARAM_INFO
	.align		4
.L_31:
        /*00c8*/ 	.byte	0x04, 0x17
        /*00ca*/ 	.short	(.L_33 - .L_32)
.L_32:
        /*00cc*/ 	.word	0x00000000
        /*00d0*/ 	.short	0x0001
        /*00d2*/ 	.short	0x0008
        /*00d4*/ 	.byte	0x00, 0xf4, 0x21, 0x00


	//----- nvinfo : EIATTR_KPARAM_INFO
	.align		4
.L_33:
        /*00d8*/ 	.byte	0x04, 0x17
        /*00da*/ 	.short	(.L_35 - .L_34)
.L_34:
        /*00dc*/ 	.word	0x00000000
        /*00e0*/ 	.short	0x0000
        /*00e2*/ 	.short	0x0000
        /*00e4*/ 	.byte	0x00, 0xf4, 0x21, 0x00


	//----- nvinfo : EIATTR_SPARSE_MMA_MASK
	.align		4
.L_35:
        /*00e8*/ 	.byte	0x03, 0x50
        /*00ea*/ 	.short	0x0000


	//----- nvinfo : EIATTR_MAXREG_COUNT
	.align		4
        /*00ec*/ 	.byte	0x03, 0x1b
        /*00ee*/ 	.short	0x0080


	//----- nvinfo : EIATTR_NUM_BARRIERS
	.align		4
        /*00f0*/ 	.byte	0x02, 0x4c
        /*00f2*/ 	.byte	0x01
	.zero		1


	//----- nvinfo : EIATTR_MERCURY_ISA_VERSION
	.align		4
        /*00f4*/ 	.byte	0x03, 0x5f
        /*00f6*/ 	.short	0x0101


	//----- nvinfo : EIATTR_EXIT_INSTR_OFFSETS
	.align		4
        /*00f8*/ 	.byte	0x04, 0x1c
        /*00fa*/ 	.short	(.L_37 - .L_36)


	//   ....[0]....
.L_36:
        /*00fc*/ 	.word	0x00005500


	//   ....[1]....
        /*0100*/ 	.word	0x00005520


	//----- nvinfo : EIATTR_REQNTID
	.align		4
.L_37:
        /*0104*/ 	.byte	0x04, 0x10
        /*0106*/ 	.short	(.L_39 - .L_38)
.L_38:
        /*0108*/ 	.word	0x00000200
        /*010c*/ 	.word	0x00000001
        /*0110*/ 	.word	0x00000001


	//----- nvinfo : EIATTR_CBANK_PARAM_SIZE
	.align		4
.L_39:
        /*0114*/ 	.byte	0x03, 0x19
        /*0116*/ 	.short	0x0050


	//----- nvinfo : EIATTR_PARAM_CBANK
	.align		4
        /*0118*/ 	.byte	0x04, 0x0a
        /*011a*/ 	.short	(.L_41 - .L_40)
	.align		4
.L_40:
        /*011c*/ 	.word	index@(.nv.constant0.matmul_kernel)
        /*0120*/ 	.short	0x0210
        /*0122*/ 	.short	0x0050


	//----- nvinfo : EIATTR_SW_WAR
	.align		4
.L_41:
        /*0124*/ 	.byte	0x04, 0x36
        /*0126*/ 	.short	(.L_43 - .L_42)
.L_42:
        /*0128*/ 	.word	0x00000008
.L_43:


//--------------------- .nv.callgraph             --------------------------
	.section	.nv.callgraph,"",@"SHT_CUDA_CALLGRAPH"
	.align	4
	.sectionentsize	8
	.align		4
        /*0000*/ 	.word	0x00000000
	.align		4
        /*0004*/ 	.word	0xffffffff
	.align		4
        /*0008*/ 	.word	0x00000000
	.align		4
        /*000c*/ 	.word	0xfffffffe
	.align		4
        /*0010*/ 	.word	0x00000000
	.align		4
        /*0014*/ 	.word	0xfffffffd
	.align		4
        /*0018*/ 	.word	0x00000000
	.align		4
        /*001c*/ 	.word	0xfffffffc


//--------------------- .text.matmul_kernel       --------------------------
	.section	.text.matmul_kernel,"ax",@progbits
	.align	128
        .global         matmul_kernel
        .type           matmul_kernel,@function
        .size           matmul_kernel,(.L_x_3 - matmul_kernel)
        .other          matmul_kernel,@"STO_CUDA_ENTRY STV_DEFAULT"
matmul_kernel:
.text.matmul_kernel:
[----:B------:R-:W0:Y:S08]  /*0000*/  LDC R1, c[0x0][0x28] ;  /* 0x00000a00ff017b82 */ /* 0x000e300000000800 */
[----:B------:R-:W1:Y:S01]  /*0010*/  LDC.64 R40, c[0x0][0x228] ;  /* 0x00008a00ff287b82 */ /* 0x000e620000000a00 */
[----:B------:R-:W2:Y:S01]  /*0020*/  S2R R5, SR_CTAID.X ;  /* 0x0000000000057919 */ /* 0x000ea20000002500 */
[----:B------:R-:W-:Y:S01]  /*0030*/  ULDC UR20, c[0x0][0x230] ;  /* 0x00008c0000147ab9 */ /* 0x000fe20000000800 */
[----:B------:R-:W-:Y:S01]  /*0040*/  UMOV UR58, 0x400 ;  /* 0x00000400003a7882 */ /* 0x000fe20000000000 */
[----:B------:R-:W-:Y:S01]  /*0050*/  UIADD3 UR20, UR20, 0x7f, URZ ;  /* 0x0000007f14147890 */ /* 0x000fe2000fffe03f */
[----:B------:R-:W-:Y:S01]  /*0060*/  CS2R R24, SRZ ;  /* 0x0000000000187805 */ /* 0x000fe2000001ff00 */
[----:B------:R-:W-:Y:S01]  /*0070*/  ULDC.64 UR38, c[0x0][0x208] ;  /* 0x0000820000267ab9 */ /* 0x000fe20000000a00 */
[----:B------:R-:W-:Y:S01]  /*0080*/  CS2R R26, SRZ ;  /* 0x00000000001a7805 */ /* 0x000fe2000001ff00 */
[----:B------:R-:W3:Y:S01]  /*0090*/  S2UR UR4, SR_CgaCtaId ;  /* 0x00000000000479c3 */ /* 0x000ee20000008800 */
[----:B------:R-:W-:Y:S01]  /*00a0*/  UISETP.GE.AND UP0, UPT, UR20, 0x80, UPT ;  /* 0x000000801400788c */ /* 0x000fe2000bf06270 */
[----:B------:R-:W-:-:S02]  /*00b0*/  CS2R R28, SRZ ;  /* 0x00000000001c7805 */ /* 0x000fc4000001ff00 */
[----:B------:R-:W-:Y:S02]  /*00c0*/  CS2R R30, SRZ ;  /* 0x00000000001e7805 */ /* 0x000fe4000001ff00 */
[----:B------:R-:W-:Y:S02]  /*00d0*/  CS2R R32, SRZ ;  /* 0x0000000000207805 */ /* 0x000fe4000001ff00 */
[----:B------:R-:W-:Y:S02]  /*00e0*/  CS2R R34, SRZ ;  /* 0x0000000000227805 */ /* 0x000fe4000001ff00 */
[----:B------:R-:W-:Y:S02]  /*00f0*/  CS2R R36, SRZ ;  /* 0x0000000000247805 */ /* 0x000fe4000001ff00 */
[----:B------:R-:W-:Y:S01]  /*0100*/  CS2R R38, SRZ ;  /* 0x0000000000267805 */ /* 0x000fe2000001ff00 */
[----:B-1----:R-:W-:-:S05]  /*0110*/  VIADD R0, R41, 0x7f ;  /* 0x0000007f29007836 */ /* 0x002fca0000000000 */
[----:B------:R-:W-:Y:S01]  /*0120*/  SHF.R.S32.HI R3, RZ, 0x1f, R0 ;  /* 0x0000001fff037819 */ /* 0x000fe20000011400 */
[----:B---3--:R-:W-:-:S03]  /*0130*/  ULEA UR58, UR4, UR58, 0x18 ;  /* 0x0000003a043a7291 */ /* 0x008fc6000f8ec03f */
[----:B------:R-:W-:Y:S02]  /*0140*/  LEA.HI R3, R3, R0, RZ, 0x7 ;  /* 0x0000000003037211 */ /* 0x000fe400078f38ff */
[----:B--2---:R-:W-:Y:S02]  /*0150*/  IABS R8, R5 ;  /* 0x0000000500087213 */ /* 0x004fe40000000000 */
[----:B------:R-:W-:-:S05]  /*0160*/  SHF.R.S32.HI R3, RZ, 0x7, R3 ;  /* 0x00000007ff037819 */ /* 0x000fca0000011403 */
[----:B------:R-:W-:-:S05]  /*0170*/  IMAD.SHL.U32 R4, R3, 0x8, RZ ;  /* 0x0000000803047824 */ /* 0x000fca00078e00ff */
[-C--:B------:R-:W-:Y:S02]  /*0180*/  IABS R7, R4.reuse ;  /* 0x0000000400077213 */ /* 0x080fe40000000000 */
[----:B------:R-:W-:Y:S02]  /*0190*/  IABS R10, R4 ;  /* 0x00000004000a7213 */ /* 0x000fe40000000000 */
[----:B------:R-:W1:Y:S08]  /*01a0*/  I2F.RP R0, R7 ;  /* 0x0000000700007306 */ /* 0x000e700000209400 */
[----:B-1----:R-:W1:Y:S02]  /*01b0*/  MUFU.RCP R0, R0 ;  /* 0x0000000000007308 */ /* 0x002e640000001000 */
[----:B-1----:R-:W-:-:S02]  /*01c0*/  VIADD R2, R0, 0xffffffe ;  /* 0x0ffffffe00027836 */ /* 0x002fc40000000000 */
[----:B------:R-:W-:-:S04]  /*01d0*/  IMAD.MOV R0, RZ, RZ, -R10 ;  /* 0x000000ffff007224 */ /* 0x000fc800078e0a0a */
[----:B------:R1:W2:Y:S02]  /*01e0*/  F2I.FTZ.U32.TRUNC.NTZ R3, R2 ;  /* 0x0000000200037305 */ /* 0x0002a4000021f000 */
[----:B-1----:R-:W-:Y:S02]  /*01f0*/  IMAD.MOV.U32 R2, RZ, RZ, RZ ;  /* 0x000000ffff027224 */ /* 0x002fe400078e00ff */
[----:B--2---:R-:W-:-:S04]  /*0200*/  IMAD.MOV R6, RZ, RZ, -R3 ;  /* 0x000000ffff067224 */ /* 0x004fc800078e0a03 */
[----:B------:R-:W-:Y:S02]  /*0210*/  IMAD R9, R6, R7, RZ ;  /* 0x0000000706097224 */ /* 0x000fe400078e02ff */
[----:B------:R-:W-:Y:S02]  /*0220*/  IMAD.MOV.U32 R6, RZ, RZ, R8 ;  /* 0x000000ffff067224 */ /* 0x000fe400078e0008 */
[----:B------:R-:W-:-:S06]  /*0230*/  IMAD.HI.U32 R3, R3, R9, R2 ;  /* 0x0000000903037227 */ /* 0x000fcc00078e0002 */
[----:B------:R-:W-:-:S04]  /*0240*/  IMAD.HI.U32 R3, R3, R6, RZ ;  /* 0x0000000603037227 */ /* 0x000fc800078e00ff */
[----:B------:R-:W-:-:S05]  /*0250*/  IMAD R0, R3, R0, R6 ;  /* 0x0000000003007224 */ /* 0x000fca00078e0206 */
[----:B------:R-:W-:-:S13]  /*0260*/  ISETP.GT.U32.AND P1, PT, R7, R0, PT ;  /* 0x000000000700720c */ /* 0x000fda0003f24070 */
[----:B------:R-:W-:Y:S02]  /*0270*/  @!P1 IMAD.IADD R0, R0, 0x1, -R7 ;  /* 0x0000000100009824 */ /* 0x000fe400078e0a07 */
[----:B------:R-:W-:Y:S01]  /*0280*/  @!P1 VIADD R3, R3, 0x1 ;  /* 0x0000000103039836 */ /* 0x000fe20000000000 */
[----:B------:R-:W-:Y:S02]  /*0290*/  ISETP.NE.AND P1, PT, R4, RZ, PT ;  /* 0x000000ff0400720c */ /* 0x000fe40003f25270 */
[----:B------:R-:W-:Y:S02]  /*02a0*/  ISETP.GE.U32.AND P0, PT, R0, R7, PT ;  /* 0x000000070000720c */ /* 0x000fe40003f06070 */
[----:B------:R-:W-:-:S04]  /*02b0*/  LOP3.LUT R0, R5, R4, RZ, 0x3c, !PT ;  /* 0x0000000405007212 */ /* 0x000fc800078e3cff */
[----:B------:R-:W-:Y:S01]  /*02c0*/  ISETP.GE.AND P2, PT, R0, RZ, PT ;  /* 0x000000ff0000720c */ /* 0x000fe20003f46270 */
[----:B------:R-:W-:-:S06]  /*02d0*/  VIADD R0, R40, 0x3f ;  /* 0x0000003f28007836 */ /* 0x000fcc0000000000 */
[----:B------:R-:W-:-:S04]  /*02e0*/  @P0 VIADD R3, R3, 0x1 ;  /* 0x0000000103030836 */ /* 0x000fc80000000000 */
[----:B------:R-:W-:Y:S01]  /*02f0*/  IMAD.MOV.U32 R2, RZ, RZ, R3 ;  /* 0x000000ffff027224 */ /* 0x000fe200078e0003 */
[----:B------:R-:W-:-:S03]  /*0300*/  SHF.R.S32.HI R3, RZ, 0x1f, R0 ;  /* 0x0000001fff037819 */ /* 0x000fc60000011400 */
[----:B------:R-:W-:Y:S01]  /*0310*/  @!P2 IMAD.MOV R2, RZ, RZ, -R2 ;  /* 0x000000ffff02a224 */ /* 0x000fe200078e0a02 */
[----:B------:R-:W-:Y:S02]  /*0320*/  @!P1 LOP3.LUT R2, RZ, R4, RZ, 0x33, !PT ;  /* 0x00000004ff029212 */ /* 0x000fe400078e33ff */
[----:B------:R-:W-:-:S03]  /*0330*/  LEA.HI R3, R3, R0, RZ, 0x6 ;  /* 0x0000000003037211 */ /* 0x000fc600078f30ff */
[----:B------:R-:W-:Y:S02]  /*0340*/  IMAD.SHL.U32 R21, R2, 0x8, RZ ;  /* 0x0000000802157824 */ /* 0x000fe400078e00ff */
[----:B------:R-:W-:-:S03]  /*0350*/  IMAD.MOV R2, RZ, RZ, -R2 ;  /* 0x000000ffff027224 */ /* 0x000fc600078e0a02 */
[----:B------:R-:W-:Y:S01]  /*0360*/  LEA.HI.SX32 R3, R3, -R21, 0x1a ;  /* 0x8000001503037211 */ /* 0x000fe200078fd2ff */
[----:B------:R-:W-:Y:S02]  /*0370*/  IMAD R9, R4, R2, R5 ;  /* 0x0000000204097224 */ /* 0x000fe400078e0205 */
[----:B------:R-:W-:Y:S01]  /*0380*/  IMAD.MOV.U32 R2, RZ, RZ, RZ ;  /* 0x000000ffff027224 */ /* 0x000fe200078e00ff */
[----:B------:R-:W-:-:S04]  /*0390*/  VIMNMX R8, R3, 0x8, PT ;  /* 0x0000000803087848 */ /* 0x000fc80003fe0100 */
[-C--:B------:R-:W-:Y:S02]  /*03a0*/  IABS R6, R8.reuse ;  /* 0x0000000800067213 */ /* 0x080fe40000000000 */
[----:B------:R-:W-:Y:S02]  /*03b0*/  IABS R4, R8 ;  /* 0x0000000800047213 */ /* 0x000fe40000000000 */
[----:B------:R-:W1:Y:S08]  /*03c0*/  I2F.RP R0, R6 ;  /* 0x0000000600007306 */ /* 0x000e700000209400 */
[----:B-1----:R-:W1:Y:S02]  /*03d0*/  MUFU.RCP R0, R0 ;  /* 0x0000000000007308 */ /* 0x002e640000001000 */
[----:B-1----:R-:W-:-:S02]  /*03e0*/  VIADD R3, R0, 0xffffffe ;  /* 0x0ffffffe00037836 */ /* 0x002fc40000000000 */
[----:B------:R-:W1:Y:S04]  /*03f0*/  S2R R0, SR_TID.X ;  /* 0x0000000000007919 */ /* 0x000e680000002100 */
[----:B------:R-:W2:Y:S02]  /*0400*/  F2I.FTZ.U32.TRUNC.NTZ R3, R3 ;  /* 0x0000000300037305 */ /* 0x000ea4000021f000 */
[----:B--2---:R-:W-:-:S04]  /*0410*/  IMAD.MOV R7, RZ, RZ, -R3 ;  /* 0x000000ffff077224 */ /* 0x004fc800078e0a03 */
[----:B------:R-:W-:Y:S01]  /*0420*/  IMAD.MOV.U32 R5, RZ, RZ, R7 ;  /* 0x000000ffff057224 */ /* 0x000fe200078e0007 */
[----:B------:R-:W-:-:S03]  /*0430*/  IABS R7, R9 ;  /* 0x0000000900077213 */ /* 0x000fc60000000000 */
[----:B------:R-:W-:-:S04]  /*0440*/  IMAD R5, R5, R6, RZ ;  /* 0x0000000605057224 */ /* 0x000fc800078e02ff */
[----:B------:R-:W-:Y:S01]  /*0450*/  IMAD.HI.U32 R2, R3, R5, R2 ;  /* 0x0000000503027227 */ /* 0x000fe200078e0002 */
[C---:B-1----:R-:W-:Y:S02]  /*0460*/  LOP3.LUT R11, R0.reuse, 0x180, RZ, 0xc0, !PT ;  /* 0x00000180000b7812 */ /* 0x042fe400078ec0ff */
[C---:B------:R-:W-:Y:S01]  /*0470*/  LOP3.LUT R13, R0.reuse, 0x180, RZ, 0xc0, !PT ;  /* 0x00000180000d7812 */ /* 0x040fe200078ec0ff */
[----:B------:R-:W-:Y:S01]  /*0480*/  IMAD.MOV R3, RZ, RZ, -R4 ;  /* 0x000000ffff037224 */ /* 0x000fe200078e0a04 */
[----:B------:R-:W-:Y:S01]  /*0490*/  LEA.HI R18, R0, 0x8, RZ, 0x1a ;  /* 0x0000000800127811 */ /* 0x000fe200078fd0ff */
[----:B------:R-:W-:Y:S01]  /*04a0*/  IMAD.HI.U32 R2, R2, R7, RZ ;  /* 0x0000000702027227 */ /* 0x000fe200078e00ff */
[C---:B------:R-:W-:Y:S02]  /*04b0*/  LEA.HI R19, R0.reuse, 0x18, RZ, 0x1a ;  /* 0x0000001800137811 */ /* 0x040fe400078fd0ff */
[----:B------:R-:W-:Y:S01]  /*04c0*/  LEA.HI R69, R0, 0x28, RZ, 0x1a ;  /* 0x0000002800457811 */ /* 0x000fe200078fd0ff */
[----:B------:R-:W-:Y:S01]  /*04d0*/  IMAD R3, R2, R3, R7 ;  /* 0x0000000302037224 */ /* 0x000fe200078e0207 */
[C---:B------:R-:W-:Y:S01]  /*04e0*/  LOP3.LUT R7, R0.reuse, 0x7f, RZ, 0xc0, !PT ;  /* 0x0000007f00077812 */ /* 0x040fe200078ec0ff */
[C---:B------:R-:W-:Y:S01]  /*04f0*/  IMAD.SHL.U32 R4, R0.reuse, 0x100, RZ ;  /* 0x0000010000047824 */ /* 0x040fe200078e00ff */
[----:B------:R-:W-:-:S02]  /*0500*/  LEA.HI R68, R0, 0x38, RZ, 0x1a ;  /* 0x0000003800447811 */ /* 0x000fc400078fd0ff */
[----:B------:R-:W-:Y:S02]  /*0510*/  ISETP.GT.U32.AND P1, PT, R6, R3, PT ;  /* 0x000000030600720c */ /* 0x000fe40003f24070 */
[----:B------:R-:W-:Y:S02]  /*0520*/  LOP3.LUT R4, R4, 0x1800, RZ, 0xc0, !PT ;  /* 0x0000180004047812 */ /* 0x000fe400078ec0ff */
[C---:B------:R-:W-:Y:S02]  /*0530*/  LEA.HI R67, R0.reuse, 0x48, RZ, 0x1a ;  /* 0x0000004800437811 */ /* 0x040fe400078fd0ff */
[C---:B------:R-:W-:Y:S01]  /*0540*/  LEA.HI R66, R0.reuse, 0x58, RZ, 0x1a ;  /* 0x0000005800427811 */ /* 0x040fe200078fd0ff */
[----:B------:R-:W-:Y:S01]  /*0550*/  IMAD R7, R7, 0x4, R4 ;  /* 0x0000000407077824 */ /* 0x000fe200078e0204 */
[C---:B------:R-:W-:Y:S02]  /*0560*/  LEA.HI R65, R0.reuse, 0x68, RZ, 0x1a ;  /* 0x0000006800417811 */ /* 0x040fe400078fd0ff */
[----:B------:R-:W-:-:S03]  /*0570*/  LEA.HI R63, R0, 0x78, RZ, 0x1a ;  /* 0x00000078003f7811 */ /* 0x000fc600078fd0ff */
[----:B------:R-:W-:Y:S02]  /*0580*/  @!P1 IMAD.IADD R3, R3, 0x1, -R6 ;  /* 0x0000000103039824 */ /* 0x000fe400078e0a06 */
[----:B------:R-:W-:Y:S01]  /*0590*/  @!P1 VIADD R2, R2, 0x1 ;  /* 0x0000000102029836 */ /* 0x000fe20000000000 */
[----:B------:R-:W-:Y:S02]  /*05a0*/  ISETP.NE.AND P1, PT, R8, RZ, PT ;  /* 0x000000ff0800720c */ /* 0x000fe40003f25270 */
[----:B------:R-:W-:Y:S02]  /*05b0*/  ISETP.GE.U32.AND P0, PT, R3, R6, PT ;  /* 0x000000060300720c */ /* 0x000fe40003f06070 */
[----:B------:R-:W-:-:S04]  /*05c0*/  LOP3.LUT R3, R9, R8, RZ, 0x3c, !PT ;  /* 0x0000000809037212 */ /* 0x000fc800078e3cff */
[----:B------:R-:W-:Y:S02]  /*05d0*/  ISETP.GE.AND P2, PT, R3, RZ, PT ;  /* 0x000000ff0300720c */ /* 0x000fe40003f46270 */
[----:B------:R-:W-:-:S04]  /*05e0*/  SHF.R.S32.HI R3, RZ, 0x5, R0 ;  /* 0x00000005ff037819 */ /* 0x000fc80000011400 */
[----:B------:R-:W-:Y:S01]  /*05f0*/  SGXT R3, R3, 0x1 ;  /* 0x000000010303781a */ /* 0x000fe20000000200 */
[----:B------:R-:W-:Y:S01]  /*0600*/  @P0 VIADD R2, R2, 0x1 ;  /* 0x0000000102020836 */ /* 0x000fe20000000000 */
[----:B------:R-:W-:Y:S02]  /*0610*/  PLOP3.LUT P0, PT, PT, PT, UP0, 0x80, 0x0 ;  /* 0x000000000000781c */ /* 0x000fe40003f0f008 */
[----:B------:R-:W-:Y:S01]  /*0620*/  LOP3.LUT R3, R3, 0x1040, RZ, 0xc0, !PT ;  /* 0x0000104003037812 */ /* 0x000fe200078ec0ff */
[----:B------:R-:W-:Y:S02]  /*0630*/  IMAD.MOV.U32 R20, RZ, RZ, R2 ;  /* 0x000000ffff147224 */ /* 0x000fe400078e0002 */
[----:B------:R-:W-:Y:S01]  /*0640*/  IMAD.SHL.U32 R2, R0, 0x20, RZ ;  /* 0x0000002000027824 */ /* 0x000fe200078e00ff */
[----:B------:R-:W-:Y:S01]  /*0650*/  LOP3.LUT R6, R3, 0x1c, R0, 0xf8, !PT ;  /* 0x0000001c03067812 */ /* 0x000fe200078ef800 */
[----:B------:R-:W-:Y:S01]  /*0660*/  @!P2 IMAD.MOV R20, RZ, RZ, -R20 ;  /* 0x000000ffff14a224 */ /* 0x000fe200078e0a14 */
[----:B------:R-:W-:-:S02]  /*0670*/  @!P1 LOP3.LUT R20, RZ, R8, RZ, 0x33, !PT ;  /* 0x00000008ff149212 */ /* 0x000fc400078e33ff */
[----:B------:R-:W-:-:S03]  /*0680*/  LOP3.LUT R2, R2, 0x60, RZ, 0xc0, !PT ;  /* 0x0000006002027812 */ /* 0x000fc600078ec0ff */
[----:B------:R-:W-:Y:S02]  /*0690*/  IMAD.MOV R5, RZ, RZ, -R20 ;  /* 0x000000ffff057224 */ /* 0x000fe400078e0a14 */
[----:B------:R-:W-:Y:S02]  /*06a0*/  IMAD.SHL.U32 R20, R20, 0x80, RZ ;  /* 0x0000008014147824 */ /* 0x000fe400078e00ff */
[----:B------:R-:W-:Y:S01]  /*06b0*/  IMAD R4, R8, R5, R9 ;  /* 0x0000000508047224 */ /* 0x000fe200078e0209 */
[----:B------:R-:W-:Y:S01]  /*06c0*/  LOP3.LUT R9, R0, 0x7f, RZ, 0xc0, !PT ;  /* 0x0000007f00097812 */ /* 0x000fe200078ec0ff */
[----:B------:R-:W-:Y:S01]  /*06d0*/  IMAD R5, R11, 0x4, R2 ;  /* 0x000000040b057824 */ /* 0x000fe200078e0202 */
[----:B------:R-:W-:Y:S01]  /*06e0*/  SHF.R.U32.HI R2, RZ, 0x2, R11 ;  /* 0x00000002ff027819 */ /* 0x000fe2000001160b */
[----:B------:R-:W-:Y:S01]  /*06f0*/  IMAD.IADD R21, R21, 0x1, R4 ;  /* 0x0000000115157824 */ /* 0x000fe200078e0204 */
[----:B------:R-:W-:Y:S02]  /*0700*/  SHF.R.U32.HI R11, RZ, 0x6, R0 ;  /* 0x00000006ff0b7819 */ /* 0x000fe40000011600 */
[----:B------:R-:W-:-:S02]  /*0710*/  LOP3.LUT R3, R6, R5, RZ, 0x3c, !PT ;  /* 0x0000000506037212 */ /* 0x000fc400078e3cff */
[----:B------:R-:W-:Y:S02]  /*0720*/  LOP3.LUT R6, R0, 0x3f, RZ, 0xc0, !PT ;  /* 0x0000003f00067812 */ /* 0x000fe400078ec0ff */
[----:B------:R-:W-:Y:S02]  /*0730*/  LOP3.LUT R2, R7, R2, RZ, 0x3c, !PT ;  /* 0x0000000207027212 */ /* 0x000fe400078e3cff */
[----:B------:R-:W-:Y:S01]  /*0740*/  SGXT.U32 R11, R11, 0x3 ;  /* 0x000000030b0b781a */ /* 0x000fe20000000000 */
[----:B------:R-:W-:Y:S01]  /*0750*/  IMAD R21, R21, 0x40, R6 ;  /* 0x0000004015157824 */ /* 0x000fe200078e0206 */
[----:B0-----:R-:W-:Y:S06]  /*0760*/  @!P0 BRA `(.L_x_0) ;  /* 0x00000040007c8947 */ /* 0x001fec0003800000 */
[----:B------:R-:W-:Y:S01]  /*0770*/  IABS R24, R40 ;  /* 0x0000002800187213 */ /* 0x000fe20000000000 */
[----:B------:R-:W-:Y:S01]  /*0780*/  IMAD.MOV.U32 R4, RZ, RZ, RZ ;  /* 0x000000ffff047224 */ /* 0x000fe200078e00ff */
[----:B------:R-:W-:Y:S01]  /*0790*/  IABS R7, R41 ;  /* 0x0000002900077213 */ /* 0x000fe20000000000 */
[----:B------:R-:W-:Y:S01]  /*07a0*/  ULDC UR21, c[0x0][0x240] ;  /* 0x0000900000157ab9 */ /* 0x000fe20000000800 */
[----:B------:R-:W0:Y:S01]  /*07b0*/  I2F.RP R10, R24 ;  /* 0x00000018000a7306 */ /* 0x000e220000209400 */
[----:B------:R-:W-:Y:S01]  /*07c0*/  IABS R16, R21 ;  /* 0x0000001500107213 */ /* 0x000fe20000000000 */
[----:B------:R-:W-:Y:S01]  /*07d0*/  ULDC.64 UR16, c[0x0][0x218] ;  /* 0x0000860000107ab9 */ /* 0x000fe20000000a00 */
[----:B------:R-:W-:Y:S01]  /*07e0*/  ISETP.GE.AND P5, PT, R21, RZ, PT ;  /* 0x000000ff1500720c */ /* 0x000fe20003fa6270 */
[----:B------:R-:W-:Y:S01]  /*07f0*/  ULDC UR22, c[0x0][0x234] ;  /* 0x00008d0000167ab9 */ /* 0x000fe20000000800 */
[----:B------:R-:W-:Y:S01]  /*0800*/  ISETP.NE.AND P1, PT, R40, RZ, PT ;  /* 0x000000ff2800720c */ /* 0x000fe20003f25270 */
[----:B------:R-:W-:Y:S01]  /*0810*/  ULDC.64 UR18, c[0x0][0x210] ;  /* 0x0000840000127ab9 */ /* 0x000fe20000000a00 */
[----:B------:R-:W-:Y:S01]  /*0820*/  ULDC UR59, c[0x0][0x230] ;  /* 0x00008c00003b7ab9 */ /* 0x000fe20000000800 */
[----:B------:R-:W1:Y:S08]  /*0830*/  I2F.RP R8, R7 ;  /* 0x0000000700087306 */ /* 0x000e700000209400 */
[----:B0-----:R-:W0:Y:S08]  /*0840*/  MUFU.RCP R10, R10 ;  /* 0x0000000a000a7308 */ /* 0x001e300000001000 */
[----:B-1----:R-:W1:Y:S01]  /*0850*/  MUFU.RCP R8, R8 ;  /* 0x0000000800087308 */ /* 0x002e620000001000 */
[----:B0-----:R-:W-:-:S07]  /*0860*/  VIADD R14, R10, 0xffffffe ;  /* 0x0ffffffe0a0e7836 */ /* 0x001fce0000000000 */
[----:B------:R0:W2:Y:S01]  /*0870*/  F2I.FTZ.U32.TRUNC.NTZ R5, R14 ;  /* 0x0000000e00057305 */ /* 0x0000a2000021f000 */
[----:B-1----:R-:W-:Y:S01]  /*0880*/  VIADD R12, R8, 0xffffffe ;  /* 0x0ffffffe080c7836 */ /* 0x002fe20000000000 */
[----:B------:R-:W-:-:S05]  /*0890*/  LEA.HI R8, R13, R20, RZ, 0x19 ;  /* 0x000000140d087211 */ /* 0x000fca00078fc8ff */
[C---:B------:R-:W-:Y:S02]  /*08a0*/  VIADD R10, R8.reuse, 0x7c ;  /* 0x0000007c080a7836 */ /* 0x040fe40000000000 */
[C---:B------:R-:W-:Y:S02]  /*08b0*/  VIADD R13, R8.reuse, 0x78 ;  /* 0x00000078080d7836 */ /* 0x040fe40000000000 */
[----:B------:R-:W-:Y:S01]  /*08c0*/  VIADD R23, R8, 0x70 ;  /* 0x0000007008177836 */ /* 0x000fe20000000000 */
[----:B0-----:R-:W-:Y:S01]  /*08d0*/  IABS R14, R10 ;  /* 0x0000000a000e7213 */ /* 0x001fe20000000000 */
[----:B--2---:R-:W-:Y:S01]  /*08e0*/  IMAD.MOV R15, RZ, RZ, -R5 ;  /* 0x000000ffff0f7224 */ /* 0x004fe200078e0a05 */
[----:B------:R-:W-:Y:S01]  /*08f0*/  ISETP.GE.AND P2, PT, R10, RZ, PT ;  /* 0x000000ff0a00720c */ /* 0x000fe20003f46270 */
[----:B------:R-:W-:Y:S02]  /*0900*/  VIADD R25, R8, 0x68 ;  /* 0x0000006808197836 */ /* 0x000fe40000000000 */
[----:B------:R-:W-:-:S02]  /*0910*/  IMAD R15, R15, R24, RZ ;  /* 0x000000180f0f7224 */ /* 0x000fc400078e02ff */
[C---:B------:R-:W-:Y:S02]  /*0920*/  VIADD R27, R8.reuse, 0x64 ;  /* 0x00000064081b7836 */ /* 0x040fe40000000000 */
[----:B------:R-:W-:Y:S02]  /*0930*/  IMAD.HI.U32 R4, R5, R15, R4 ;  /* 0x0000000f05047227 */ /* 0x000fe400078e0004 */
[----:B------:R-:W0:Y:S01]  /*0940*/  F2I.FTZ.U32.TRUNC.NTZ R5, R12 ;  /* 0x0000000c00057305 */ /* 0x000e22000021f000 */
[----:B------:R-:W-:Y:S01]  /*0950*/  IABS R26, R27 ;  /* 0x0000001b001a7213 */ /* 0x000fe20000000000 */
[----:B------:R-:W-:Y:S01]  /*0960*/  IMAD.MOV.U32 R15, RZ, RZ, R16 ;  /* 0x000000ffff0f7224 */ /* 0x000fe200078e0010 */
[----:B------:R-:W-:Y:S01]  /*0970*/  IABS R16, R13 ;  /* 0x0000000d00107213 */ /* 0x000fe20000000000 */
[----:B------:R-:W-:Y:S02]  /*0980*/  VIADD R28, R8, 0x60 ;  /* 0x00000060081c7836 */ /* 0x000fe40000000000 */
[----:B------:R-:W-:-:S04]  /*0990*/  IMAD.HI.U32 R4, R4, R15, RZ ;  /* 0x0000000f04047227 */ /* 0x000fc800078e00ff */
[----:B------:R-:W-:Y:S02]  /*09a0*/  IMAD.MOV R4, RZ, RZ, -R4 ;  /* 0x000000ffff047224 */ /* 0x000fe400078e0a04 */
[----:B------:R-:W-:Y:S02]  /*09b0*/  VIADD R31, R8, 0x50 ;  /* 0x00000050081f7836 */ /* 0x000fe40000000000 */
[----:B------:R-:W-:Y:S02]  /*09c0*/  IMAD R15, R24, R4, R15 ;  /* 0x00000004180f7224 */ /* 0x000fe400078e020f */
[----:B0-----:R-:W-:Y:S01]  /*09d0*/  IMAD.MOV R4, RZ, RZ, -R5 ;  /* 0x000000ffff047224 */ /* 0x001fe200078e0a05 */
[----:B------:R-:W-:Y:S01]  /*09e0*/  IABS R32, R31 ;  /* 0x0000001f00207213 */ /* 0x000fe20000000000 */
[----:B------:R-:W-:Y:S01]  /*09f0*/  VIADD R29, R8, 0x54 ;  /* 0x00000054081d7836 */ /* 0x000fe20000000000 */
[----:B------:R-:W-:Y:S01]  /*0a00*/  ISETP.GT.U32.AND P0, PT, R24, R15, PT ;  /* 0x0000000f1800720c */ /* 0x000fe20003f04070 */
[----:B------:R-:W-:-:S02]  /*0a10*/  IMAD R17, R4, R7, RZ ;  /* 0x0000000704117224 */ /* 0x000fc400078e02ff */
[----:B------:R-:W-:Y:S01]  /*0a20*/  IMAD.MOV.U32 R4, RZ, RZ, RZ ;  /* 0x000000ffff047224 */ /* 0x000fe200078e00ff */
[----:B------:R-:W-:Y:S01]  /*0a30*/  IABS R30, R29 ;  /* 0x0000001d001e7213 */ /* 0x000fe20000000000 */
[----:B------:R-:W-:Y:S02]  /*0a40*/  VIADD R33, R8, 0x4c ;  /* 0x0000004c08217836 */ /* 0x000fe40000000000 */
[----:B------:R-:W-:-:S04]  /*0a50*/  IMAD.HI.U32 R5, R5, R17, R4 ;  /* 0x0000001105057227 */ /* 0x000fc800078e0004 */
[----:B------:R-:W-:Y:S02]  /*0a60*/  VIADD R17, R8, 0x74 ;  /* 0x0000007408117836 */ /* 0x000fe40000000000 */
[----:B------:R-:W-:-:S03]  /*0a70*/  IMAD.HI.U32 R4, R5, R14, RZ ;  /* 0x0000000e05047227 */ /* 0x000fc600078e00ff */
[----:B------:R-:W-:Y:S01]  /*0a80*/  IABS R22, R17 ;  /* 0x0000001100167213 */ /* 0x000fe20000000000 */
[----:B------:R-:W-:Y:S01]  /*0a90*/  @!P0 IMAD.IADD R15, R15, 0x1, -R24 ;  /* 0x000000010f0f8824 */ /* 0x000fe200078e0a18 */
[----:B------:R-:W-:Y:S01]  /*0aa0*/  ISETP.GE.AND P6, PT, R17, RZ, PT ;  /* 0x000000ff1100720c */ /* 0x000fe20003fc6270 */
[----:B------:R-:W-:Y:S02]  /*0ab0*/  IMAD.MOV R4, RZ, RZ, -R4 ;  /* 0x000000ffff047224 */ /* 0x000fe400078e0a04 */
[----:B------:R-:W-:Y:S01]  /*0ac0*/  IMAD.HI.U32 R12, R5, R16, RZ ;  /* 0x00000010050c7227 */ /* 0x000fe200078e00ff */
[----:B------:R-:W-:-:S03]  /*0ad0*/  ISETP.GT.U32.AND P0, PT, R24, R15, PT ;  /* 0x0000000f1800720c */ /* 0x000fc60003f04070 */
[----:B------:R-:W-:Y:S02]  /*0ae0*/  IMAD R10, R7, R4, R14 ;  /* 0x00000004070a7224 */ /* 0x000fe400078e020e */
[----:B------:R-:W-:Y:S02]  /*0af0*/  IMAD.MOV R12, RZ, RZ, -R12 ;  /* 0x000000ffff0c7224 */ /* 0x000fe400078e0a0c */
[----:B------:R-:W-:Y:S01]  /*0b00*/  IMAD.HI.U32 R14, R5, R22, RZ ;  /* 0x00000016050e7227 */ /* 0x000fe200078e00ff */
[----:B------:R-:W-:-:S03]  /*0b10*/  ISETP.GT.U32.AND P3, PT, R7, R10, PT ;  /* 0x0000000a0700720c */ /* 0x000fc60003f64070 */
[----:B------:R-:W-:Y:S01]  /*0b20*/  IMAD R12, R7, R12, R16 ;  /* 0x0000000c070c7224 */ /* 0x000fe200078e0210 */
[----:B------:R-:W-:Y:S01]  /*0b30*/  IABS R16, R23 ;  /* 0x0000001700107213 */ /* 0x000fe20000000000 */
[----:B------:R-:W-:Y:S01]  /*0b40*/  @!P0 IMAD.IADD R15, R15, 0x1, -R24 ;  /* 0x000000010f0f8824 */ /* 0x000fe200078e0a18 */
[----:B------:R-:W-:Y:S01]  /*0b50*/  ISETP.GE.AND P0, PT, R13, RZ, PT ;  /* 0x000000ff0d00720c */ /* 0x000fe20003f06270 */
[----:B------:R-:W-:Y:S01]  /*0b60*/  IMAD.MOV R14, RZ, RZ, -R14 ;  /* 0x000000ffff0e7224 */ /* 0x000fe200078e0a0e */
[C---:B------:R-:W-:Y:S01]  /*0b70*/  ISETP.GT.U32.AND P4, PT, R7.reuse, R12, PT ;  /* 0x0000000c0700720c */ /* 0x040fe20003f84070 */
[----:B------:R-:W-:Y:S01]  /*0b80*/  IMAD.MOV.U32 R4, RZ, RZ, R15 ;  /* 0x000000ffff047224 */ /* 0x000fe200078e000f */
[----:B------:R-:W-:Y:S01]  /*0b90*/  IABS R24, R25 ;  /* 0x0000001900187213 */ /* 0x000fe20000000000 */
[----:B------:R-:W-:Y:S02]  /*0ba0*/  IMAD R14, R7, R14, R22 ;  /* 0x0000000e070e7224 */ /* 0x000fe400078e0216 */
[----:B------:R-:W-:-:S02]  /*0bb0*/  @!P3 IMAD.IADD R10, R10, 0x1, -R7 ;  /* 0x000000010a0ab824 */ /* 0x000fc400078e0a07 */
[----:B------:R-:W-:Y:S01]  /*0bc0*/  @!P5 IMAD.MOV R4, RZ, RZ, -R4 ;  /* 0x000000ffff04d224 */ /* 0x000fe200078e0a04 */
[----:B------:R-:W-:Y:S01]  /*0bd0*/  @!P1 LOP3.LUT R4, RZ, R40, RZ, 0x33, !PT ;  /* 0x00000028ff049212 */ /* 0x000fe200078e33ff */
[----:B------:R-:W-:Y:S01]  /*0be0*/  IMAD.HI.U32 R13, R5, R16, RZ ;  /* 0x00000010050d7227 */ /* 0x000fe200078e00ff */
[C---:B------:R-:W-:Y:S02]  /*0bf0*/  ISETP.GT.U32.AND P5, PT, R7.reuse, R10, PT ;  /* 0x0000000a0700720c */ /* 0x040fe40003fa4070 */
[----:B------:R-:W-:Y:S01]  /*0c00*/  ISETP.GT.U32.AND P1, PT, R7, R14, PT ;  /* 0x0000000e0700720c */ /* 0x000fe20003f24070 */
[----:B------:R-:W-:Y:S02]  /*0c10*/  IMAD.MOV R13, RZ, RZ, -R13 ;  /* 0x000000ffff0d7224 */ /* 0x000fe400078e0a0d */
[----:B------:R-:W-:Y:S01]  /*0c20*/  @!P4 IMAD.IADD R12, R12, 0x1, -R7 ;  /* 0x000000010c0cc824 */ /* 0x000fe200078e0a07 */
[----:B------:R-:W-:Y:S01]  /*0c30*/  ISETP.GE.AND P4, PT, R23, RZ, PT ;  /* 0x000000ff1700720c */ /* 0x000fe20003f86270 */
[----:B------:R-:W-:-:S02]  /*0c40*/  IMAD R16, R7, R13, R16 ;  /* 0x0000000d07107224 */ /* 0x000fc400078e0210 */
[----:B------:R-:W-:Y:S01]  /*0c50*/  VIADD R17, R8, 0x6c ;  /* 0x0000006c08117836 */ /* 0x000fe20000000000 */
[----:B------:R-:W-:Y:S01]  /*0c60*/  ISETP.GT.U32.AND P3, PT, R7, R12, PT ;  /* 0x0000000c0700720c */ /* 0x000fe20003f64070 */
[----:B------:R-:W-:-:S03]  /*0c70*/  IMAD.HI.U32 R15, R5, R24, RZ ;  /* 0x00000018050f7227 */ /* 0x000fc600078e00ff */
[----:B------:R-:W-:Y:S01]  /*0c80*/  IABS R22, R17 ;  /* 0x0000001100167213 */ /* 0x000fe20000000000 */
[--C-:B------:R-:W-:Y:S01]  /*0c90*/  @!P5 IMAD.IADD R10, R10, 0x1, -R7.reuse ;  /* 0x000000010a0ad824 */ /* 0x100fe200078e0a07 */
[----:B------:R-:W-:Y:S01]  /*0ca0*/  ISETP.GT.U32.AND P5, PT, R7, R16, PT ;  /* 0x000000100700720c */ /* 0x000fe20003fa4070 */
[----:B------:R-:W-:Y:S02]  /*0cb0*/  @!P1 IMAD.IADD R14, R14, 0x1, -R7 ;  /* 0x000000010e0e9824 */ /* 0x000fe400078e0a07 */
[----:B------:R-:W-:-:S03]  /*0cc0*/  IMAD.HI.U32 R13, R5, R22, RZ ;  /* 0x00000016050d7227 */ /* 0x000fc600078e00ff */
[----:B------:R-:W-:Y:S01]  /*0cd0*/  ISETP.GT.U32.AND P1, PT, R7, R14, PT ;  /* 0x0000000e0700720c */ /* 0x000fe20003f24070 */
[----:B------:R-:W-:Y:S01]  /*0ce0*/  @!P3 IMAD.IADD R12, R12, 0x1, -R7 ;  /* 0x000000010c0cb824 */ /* 0x000fe200078e0a07 */
[----:B------:R-:W-:Y:S01]  /*0cf0*/  ISETP.GE.AND P3, PT, R17, RZ, PT ;  /* 0x000000ff1100720c */ /* 0x000fe20003f66270 */
[----:B------:R-:W-:Y:S02]  /*0d00*/  IMAD.MOV R17, RZ, RZ, -R13 ;  /* 0x000000ffff117224 */ /* 0x000fe400078e0a0d */
[----:B------:R-:W-:Y:S02]  /*0d10*/  IMAD.MOV R23, RZ, RZ, -R15 ;  /* 0x000000ffff177224 */ /* 0x000fe400078e0a0f */
[----:B------:R-:W-:Y:S02]  /*0d20*/  @!P5 IMAD.IADD R16, R16, 0x1, -R7 ;  /* 0x000000011010d824 */ /* 0x000fe400078e0a07 */
[----:B------:R-:W-:-:S03]  /*0d30*/  IMAD.HI.U32 R13, R5, R26, RZ ;  /* 0x0000001a050d7227 */ /* 0x000fc600078e00ff */
[C---:B------:R-:W-:Y:S01]  /*0d40*/  ISETP.GT.U32.AND P5, PT, R7.reuse, R16, PT ;  /* 0x000000100700720c */ /* 0x040fe20003fa4070 */
[C---:B------:R-:W-:Y:S02]  /*0d50*/  IMAD R15, R7.reuse, R17, R22 ;  /* 0x00000011070f7224 */ /* 0x040fe400078e0216 */
[C---:B------:R-:W-:Y:S01]  /*0d60*/  IMAD R22, R7.reuse, R23, R24 ;  /* 0x0000001707167224 */ /* 0x040fe200078e0218 */
[----:B------:R-:W-:Y:S01]  /*0d70*/  IABS R24, R28 ;  /* 0x0000001c00187213 */ /* 0x000fe20000000000 */
[----:B------:R-:W-:Y:S02]  /*0d80*/  IMAD.MOV R13, RZ, RZ, -R13 ;  /* 0x000000ffff0d7224 */ /* 0x000fe400078e0a0d */
[----:B------:R-:W-:Y:S01]  /*0d90*/  @!P1 IMAD.IADD R14, R14, 0x1, -R7 ;  /* 0x000000010e0e9824 */ /* 0x000fe200078e0a07 */
[C---:B------:R-:W-:Y:S01]  /*0da0*/  ISETP.GT.U32.AND P1, PT, R7.reuse, R22, PT ;  /* 0x000000160700720c */ /* 0x040fe20003f24070 */
[----:B------:R-:W-:Y:S02]  /*0db0*/  IMAD R17, R7, R13, R26 ;  /* 0x0000000d07117224 */ /* 0x000fe400078e021a */
[----:B------:R-:W-:-:S02]  /*0dc0*/  IMAD.MOV.U32 R13, RZ, RZ, R12 ;  /* 0x000000ffff0d7224 */ /* 0x000fc400078e000c */
[----:B------:R-:W-:Y:S01]  /*0dd0*/  @!P2 IMAD.MOV R10, RZ, RZ, -R10 ;  /* 0x000000ffff0aa224 */ /* 0x000fe200078e0a0a */
[----:B------:R-:W-:Y:S01]  /*0de0*/  ISETP.GT.U32.AND P2, PT, R7, R15, PT ;  /* 0x0000000f0700720c */ /* 0x000fe20003f44070 */
[----:B------:R-:W-:Y:S01]  /*0df0*/  @!P0 IMAD.MOV R13, RZ, RZ, -R13 ;  /* 0x000000ffff0d8224 */ /* 0x000fe200078e0a0d */
[----:B------:R-:W-:Y:S01]  /*0e00*/  ISETP.GE.AND P0, PT, R25, RZ, PT ;  /* 0x000000ff1900720c */ /* 0x000fe20003f06270 */
[----:B------:R-:W-:Y:S02]  /*0e10*/  VIADD R25, R8, 0x5c ;  /* 0x0000005c08197836 */ /* 0x000fe40000000000 */
[--C-:B------:R-:W-:Y:S01]  /*0e20*/  @!P5 IMAD.IADD R16, R16, 0x1, -R7.reuse ;  /* 0x000000011010d824 */ /* 0x100fe200078e0a07 */
[----:B------:R-:W-:Y:S01]  /*0e30*/  ISETP.GE.AND P5, PT, R27, RZ, PT ;  /* 0x000000ff1b00720c */ /* 0x000fe20003fa6270 */
[----:B------:R-:W-:Y:S01]  /*0e40*/  IMAD.MOV.U32 R12, RZ, RZ, R14 ;  /* 0x000000ffff0c7224 */ /* 0x000fe200078e000e */
[----:B------:R-:W-:Y:S01]  /*0e50*/  IABS R26, R25 ;  /* 0x00000019001a7213 */ /* 0x000fe20000000000 */
[----:B------:R-:W-:-:S02]  /*0e60*/  @!P1 IMAD.IADD R22, R22, 0x1, -R7 ;  /* 0x0000000116169824 */ /* 0x000fc400078e0a07 */
[----:B------:R-:W-:Y:S02]  /*0e70*/  IMAD.MOV.U32 R14, RZ, RZ, R16 ;  /* 0x000000ffff0e7224 */ /* 0x000fe400078e0010 */
[----:B------:R-:W-:Y:S01]  /*0e80*/  @!P6 IMAD.MOV R12, RZ, RZ, -R12 ;  /* 0x000000ffff0ce224 */ /* 0x000fe200078e0a0c */
[C---:B------:R-:W-:Y:S01]  /*0e90*/  ISETP.GT.U32.AND P6, PT, R7.reuse, R17, PT ;  /* 0x000000110700720c */ /* 0x040fe20003fc4070 */
[----:B------:R-:W-:Y:S01]  /*0ea0*/  @!P4 IMAD.MOV R14, RZ, RZ, -R14 ;  /* 0x000000ffff0ec224 */ /* 0x000fe200078e0a0e */
[----:B------:R-:W-:Y:S01]  /*0eb0*/  ISETP.GT.U32.AND P4, PT, R7, R22, PT ;  /* 0x000000160700720c */ /* 0x000fe20003f84070 */
[----:B------:R-:W-:-:S04]  /*0ec0*/  IMAD.HI.U32 R23, R5, R24, RZ ;  /* 0x0000001805177227 */ /* 0x000fc800078e00ff */
[----:B------:R-:W-:-:S04]  /*0ed0*/  IMAD.HI.U32 R16, R5, R26, RZ ;  /* 0x0000001a05107227 */ /* 0x000fc800078e00ff */
[----:B------:R-:W-:Y:S02]  /*0ee0*/  IMAD.MOV R23, RZ, RZ, -R23 ;  /* 0x000000ffff177224 */ /* 0x000fe400078e0a17 */
[--C-:B------:R-:W-:Y:S01]  /*0ef0*/  @!P2 IMAD.IADD R15, R15, 0x1, -R7.reuse ;  /* 0x000000010f0fa824 */ /* 0x100fe200078e0a07 */
[----:B------:R-:W-:Y:S01]  /*0f00*/  ISETP.GE.AND P2, PT, R28, RZ, PT ;  /* 0x000000ff1c00720c */ /* 0x000fe20003f46270 */
[----:B------:R-:W-:Y:S02]  /*0f10*/  IMAD.MOV R16, RZ, RZ, -R16 ;  /* 0x000000ffff107224 */ /* 0x000fe400078e0a10 */
[C---:B------:R-:W-:Y:S01]  /*0f20*/  IMAD R24, R7.reuse, R23, R24 ;  /* 0x0000001707187224 */ /* 0x040fe200078e0218 */
[C---:B------:R-:W-:Y:S01]  /*0f30*/  ISETP.GT.U32.AND P1, PT, R7.reuse, R15, PT ;  /* 0x0000000f0700720c */ /* 0x040fe20003f24070 */
[----:B------:R-:W-:Y:S02]  /*0f40*/  IMAD R23, R7, R16, R26 ;  /* 0x0000001007177224 */ /* 0x000fe400078e021a */
[----:B------:R-:W-:-:S02]  /*0f50*/  @!P6 IMAD.IADD R17, R17, 0x1, -R7 ;  /* 0x000000011111e824 */ /* 0x000fc400078e0a07 */
[--C-:B------:R-:W-:Y:S01]  /*0f60*/  @!P4 IMAD.IADD R22, R22, 0x1, -R7.reuse ;  /* 0x000000011616c824 */ /* 0x100fe200078e0a07 */
[C---:B------:R-:W-:Y:S01]  /*0f70*/  ISETP.GT.U32.AND P4, PT, R7.reuse, R23, PT ;  /* 0x000000170700720c */ /* 0x040fe20003f84070 */
[C---:B------:R-:W-:Y:S01]  /*0f80*/  VIADD R27, R8.reuse, 0x58 ;  /* 0x00000058081b7836 */ /* 0x040fe20000000000 */
[----:B------:R-:W-:Y:S01]  /*0f90*/  ISETP.GT.U32.AND P6, PT, R7, R17, PT ;  /* 0x000000110700720c */ /* 0x000fe20003fc4070 */
[C---:B------:R-:W-:Y:S02]  /*0fa0*/  VIADD R35, R8.reuse, 0x48 ;  /* 0x0000004808237836 */ /* 0x040fe40000000000 */
[C---:B------:R-:W-:Y:S01]  /*0fb0*/  VIADD R37, R8.reuse, 0x38 ;  /* 0x0000003808257836 */ /* 0x040fe20000000000 */
[----:B------:R-:W-:Y:S01]  /*0fc0*/  IABS R28, R27 ;  /* 0x0000001b001c7213 */ /* 0x000fe20000000000 */
[----:B------:R-:W-:Y:S01]  /*0fd0*/  @!P1 IMAD.IADD R15, R15, 0x1, -R7 ;  /* 0x000000010f0f9824 */ /* 0x000fe200078e0a07 */
[----:B------:R-:W-:Y:S01]  /*0fe0*/  ISETP.GT.U32.AND P1, PT, R7, R24, PT ;  /* 0x000000180700720c */ /* 0x000fe20003f24070 */
[----:B------:R-:W-:Y:S01]  /*0ff0*/  VIADD R45, R8, 0x20 ;  /* 0x00000020082d7836 */ /* 0x000fe20000000000 */
[----:B------:R-:W-:Y:S01]  /*1000*/  IABS R36, R37 ;  /* 0x0000002500247213 */ /* 0x000fe20000000000 */
[----:B------:R-:W-:-:S02]  /*1010*/  @!P3 IMAD.MOV R15, RZ, RZ, -R15 ;  /* 0x000000ffff0fb224 */ /* 0x000fc400078e0a0f */
[--C-:B------:R-:W-:Y:S01]  /*1020*/  @!P4 IMAD.IADD R23, R23, 0x1, -R7.reuse ;  /* 0x000000011717c824 */ /* 0x100fe200078e0a07 */
[----:B------:R-:W-:Y:S01]  /*1030*/  IABS R44, R45 ;  /* 0x0000002d002c7213 */ /* 0x000fe20000000000 */
[----:B------:R-:W-:Y:S01]  /*1040*/  @!P6 IMAD.IADD R17, R17, 0x1, -R7 ;  /* 0x000000011111e824 */ /* 0x000fe200078e0a07 */
[----:B------:R-:W-:Y:S01]  /*1050*/  ISETP.GE.AND P6, PT, R25, RZ, PT ;  /* 0x000000ff1900720c */ /* 0x000fe20003fc6270 */
[----:B------:R-:W-:Y:S01]  /*1060*/  IMAD.HI.U32 R25, R5, R32, RZ ;  /* 0x0000002005197227 */ /* 0x000fe200078e00ff */
[----:B------:R-:W-:-:S03]  /*1070*/  ISETP.GT.U32.AND P3, PT, R7, R23, PT ;  /* 0x000000170700720c */ /* 0x000fc60003f64070 */
[----:B------:R-:W-:-:S04]  /*1080*/  IMAD.HI.U32 R16, R5, R28, RZ ;  /* 0x0000001c05107227 */ /* 0x000fc800078e00ff */
[----:B------:R-:W-:Y:S01]  /*1090*/  @!P1 IMAD.IADD R24, R24, 0x1, -R7 ;  /* 0x0000000118189824 */ /* 0x000fe200078e0a07 */
[----:B------:R-:W-:Y:S01]  /*10a0*/  ISETP.GE.AND P1, PT, R27, RZ, PT ;  /* 0x000000ff1b00720c */ /* 0x000fe20003f26270 */
[----:B------:R-:W-:Y:S02]  /*10b0*/  IMAD.MOV R25, RZ, RZ, -R25 ;  /* 0x000000ffff197224 */ /* 0x000fe400078e0a19 */
[----:B------:R-:W-:Y:S01]  /*10c0*/  IMAD.MOV R26, RZ, RZ, -R16 ;  /* 0x000000ffff1a7224 */ /* 0x000fe200078e0a10 */
[----:B------:R-:W-:Y:S01]  /*10d0*/  ISETP.GT.U32.AND P4, PT, R7, R24, PT ;  /* 0x000000180700720c */ /* 0x000fe20003f84070 */
[----:B------:R-:W-:-:S04]  /*10e0*/  IMAD.HI.U32 R16, R5, R30, RZ ;  /* 0x0000001e05107227 */ /* 0x000fc800078e00ff */
[C---:B------:R-:W-:Y:S01]  /*10f0*/  IMAD R25, R7.reuse, R25, R32 ;  /* 0x0000001907197224 */ /* 0x040fe200078e0220 */
[----:B------:R-:W-:Y:S01]  /*1100*/  IABS R32, R35 ;  /* 0x0000002300207213 */ /* 0x000fe20000000000 */
[----:B------:R-:W-:Y:S02]  /*1110*/  IMAD R26, R7, R26, R28 ;  /* 0x0000001a071a7224 */ /* 0x000fe400078e021c */
[----:B------:R-:W-:Y:S02]  /*1120*/  IMAD.MOV R28, RZ, RZ, -R16 ;  /* 0x000000ffff1c7224 */ /* 0x000fe400078e0a10 */
[----:B------:R-:W-:Y:S01]  /*1130*/  @!P3 IMAD.IADD R23, R23, 0x1, -R7 ;  /* 0x000000011717b824 */ /* 0x000fe200078e0a07 */
[C---:B------:R-:W-:Y:S01]  /*1140*/  ISETP.GT.U32.AND P3, PT, R7.reuse, R25, PT ;  /* 0x000000190700720c */ /* 0x040fe20003f64070 */
[----:B------:R-:W-:Y:S01]  /*1150*/  IMAD R28, R7, R28, R30 ;  /* 0x0000001c071c7224 */ /* 0x000fe200078e021e */
[----:B------:R-:W-:Y:S01]  /*1160*/  IABS R30, R33 ;  /* 0x00000021001e7213 */ /* 0x000fe20000000000 */
[----:B------:R-:W-:-:S02]  /*1170*/  IMAD.MOV.U32 R16, RZ, RZ, R22 ;  /* 0x000000ffff107224 */ /* 0x000fc400078e0016 */
[----:B------:R-:W-:Y:S01]  /*1180*/  @!P5 IMAD.MOV R17, RZ, RZ, -R17 ;  /* 0x000000ffff11d224 */ /* 0x000fe200078e0a11 */
[C---:B------:R-:W-:Y:S01]  /*1190*/  ISETP.GT.U32.AND P5, PT, R7.reuse, R28, PT ;  /* 0x0000001c0700720c */ /* 0x040fe20003fa4070 */
[----:B------:R-:W-:Y:S01]  /*11a0*/  @!P0 IMAD.MOV R16, RZ, RZ, -R16 ;  /* 0x000000ffff108224 */ /* 0x000fe200078e0a10 */
[----:B------:R-:W-:Y:S01]  /*11b0*/  ISETP.GT.U32.AND P0, PT, R7, R26, PT ;  /* 0x0000001a0700720c */ /* 0x000fe20003f04070 */
[--C-:B------:R-:W-:Y:S01]  /*11c0*/  @!P4 IMAD.IADD R24, R24, 0x1, -R7.reuse ;  /* 0x000000011818c824 */ /* 0x100fe200078e0a07 */
[----:B------:R-:W-:Y:S01]  /*11d0*/  ISETP.GE.AND P4, PT, R29, RZ, PT ;  /* 0x000000ff1d00720c */ /* 0x000fe20003f86270 */
[----:B------:R-:W-:Y:S02]  /*11e0*/  VIADD R29, R8, 0x44 ;  /* 0x00000044081d7836 */ /* 0x000fe40000000000 */
[----:B------:R-:W-:Y:S02]  /*11f0*/  IMAD.MOV.U32 R22, RZ, RZ, R24 ;  /* 0x000000ffff167224 */ /* 0x000fe400078e0018 */
[----:B------:R-:W-:Y:S01]  /*1200*/  @!P3 IMAD.IADD R25, R25, 0x1, -R7 ;  /* 0x000000011919b824 */ /* 0x000fe200078e0a07 */
[----:B------:R-:W-:Y:S01]  /*1210*/  IABS R34, R29 ;  /* 0x0000001d00227213 */ /* 0x000fe20000000000 */
[----:B------:R-:W-:-:S03]  /*1220*/  IMAD.HI.U32 R24, R5, R30, RZ ;  /* 0x0000001e05187227 */ /* 0x000fc600078e00ff */
[----:B------:R-:W-:Y:S01]  /*1230*/  ISETP.GT.U32.AND P3, PT, R7, R25, PT ;  /* 0x000000190700720c */ /* 0x000fe20003f64070 */
[----:B------:R-:W-:Y:S02]  /*1240*/  IMAD.MOV R27, RZ, RZ, -R24 ;  /* 0x000000ffff1b7224 */ /* 0x000fe400078e0a18 */
[----:B------:R-:W-:-:S04]  /*1250*/  IMAD.HI.U32 R24, R5, R32, RZ ;  /* 0x0000002005187227 */ /* 0x000fc800078e00ff */
[--C-:B------:R-:W-:Y:S02]  /*1260*/  @!P5 IMAD.IADD R28, R28, 0x1, -R7.reuse ;  /* 0x000000011c1cd824 */ /* 0x100fe400078e0a07 */
[----:B------:R-:W-:Y:S01]  /*1270*/  @!P0 IMAD.IADD R26, R26, 0x1, -R7 ;  /* 0x000000011a1a8824 */ /* 0x000fe200078e0a07 */
[----:B------:R-:W-:Y:S01]  /*1280*/  ISETP.GE.AND P0, PT, R31, RZ, PT ;  /* 0x000000ff1f00720c */ /* 0x000fe20003f06270 */
[----:B------:R-:W-:Y:S01]  /*1290*/  IMAD.MOV R24, RZ, RZ, -R24 ;  /* 0x000000ffff187224 */ /* 0x000fe200078e0a18 */
[C---:B------:R-:W-:Y:S01]  /*12a0*/  ISETP.GT.U32.AND P5, PT, R7.reuse, R28, PT ;  /* 0x0000001c0700720c */ /* 0x040fe20003fa4070 */
[----:B------:R-:W-:Y:S01]  /*12b0*/  @!P2 IMAD.MOV R22, RZ, RZ, -R22 ;  /* 0x000000ffff16a224 */ /* 0x000fe200078e0a16 */
[C---:B------:R-:W-:Y:S01]  /*12c0*/  ISETP.GT.U32.AND P2, PT, R7.reuse, R26, PT ;  /* 0x0000001a0700720c */ /* 0x040fe20003f44070 */
[C---:B------:R-:W-:Y:S02]  /*12d0*/  IMAD R27, R7.reuse, R27, R30 ;  /* 0x0000001b071b7224 */ /* 0x040fe400078e021e */
[----:B------:R-:W-:-:S02]  /*12e0*/  IMAD R30, R7, R24, R32 ;  /* 0x00000018071e7224 */ /* 0x000fc400078e0220 */
[----:B------:R-:W-:Y:S01]  /*12f0*/  @!P6 IMAD.MOV R23, RZ, RZ, -R23 ;  /* 0x000000ffff17e224 */ /* 0x000fe200078e0a17 */
[----:B------:R-:W-:Y:S01]  /*1300*/  ISETP.GT.U32.AND P6, PT, R7, R27, PT ;  /* 0x0000001b0700720c */ /* 0x000fe20003fc4070 */
[----:B------:R-:W-:Y:S01]  /*1310*/  @!P3 IMAD.IADD R25, R25, 0x1, -R7 ;  /* 0x000000011919b824 */ /* 0x000fe200078e0a07 */
[----:B------:R-:W-:Y:S01]  /*1320*/  ISETP.GT.U32.AND P3, PT, R7, R30, PT ;  /* 0x0000001e0700720c */ /* 0x000fe20003f64070 */
[----:B------:R-:W-:-:S04]  /*1330*/  IMAD.HI.U32 R24, R5, R34, RZ ;  /* 0x0000002205187227 */ /* 0x000fc800078e00ff */
[--C-:B------:R-:W-:Y:S01]  /*1340*/  @!P5 IMAD.IADD R28, R28, 0x1, -R7.reuse ;  /* 0x000000011c1cd824 */ /* 0x100fe200078e0a07 */
[----:B------:R-:W-:Y:S01]  /*1350*/  ISETP.GE.AND P5, PT, R35, RZ, PT ;  /* 0x000000ff2300720c */ /* 0x000fe20003fa6270 */
[--C-:B------:R-:W-:Y:S01]  /*1360*/  @!P2 IMAD.IADD R26, R26, 0x1, -R7.reuse ;  /* 0x000000011a1aa824 */ /* 0x100fe200078e0a07 */
[----:B------:R-:W-:Y:S01]  /*1370*/  ISETP.GE.AND P2, PT, R33, RZ, PT ;  /* 0x000000ff2100720c */ /* 0x000fe20003f46270 */
[C---:B------:R-:W-:Y:S02]  /*1380*/  VIADD R35, R8.reuse, 0x3c ;  /* 0x0000003c08237836 */ /* 0x040fe40000000000 */
[----:B------:R-:W-:Y:S02]  /*1390*/  VIADD R33, R8, 0x40 ;  /* 0x0000004008217836 */ /* 0x000fe40000000000 */
[----:B------:R-:W-:Y:S01]  /*13a0*/  IMAD.MOV R24, RZ, RZ, -R24 ;  /* 0x000000ffff187224 */ /* 0x000fe200078e0a18 */
[----:B------:R-:W-:Y:S01]  /*13b0*/  IABS R31, R35 ;  /* 0x00000023001f7213 */ /* 0x000fe20000000000 */
[--C-:B------:R-:W-:Y:S01]  /*13c0*/  @!P6 IMAD.IADD R27, R27, 0x1, -R7.reuse ;  /* 0x000000011b1be824 */ /* 0x100fe200078e0a07 */
[----:B------:R-:W-:Y:S01]  /*13d0*/  ISETP.GE.AND P6, PT, R29, RZ, PT ;  /* 0x000000ff1d00720c */ /* 0x000fe20003fc6270 */
[----:B------:R-:W-:Y:S01]  /*13e0*/  @!P3 IMAD.IADD R30, R30, 0x1, -R7 ;  /* 0x000000011e1eb824 */ /* 0x000fe200078e0a07 */
[----:B------:R-:W-:Y:S01]  /*13f0*/  IABS R32, R33 ;  /* 0x0000002100207213 */ /* 0x000fe20000000000 */
[----:B------:R-:W-:-:S02]  /*1400*/  IMAD R29, R7, R24, R34 ;  /* 0x00000018071d7224 */ /* 0x000fc400078e0222 */
[----:B------:R-:W-:Y:S01]  /*1410*/  IMAD.MOV.U32 R24, RZ, RZ, R28 ;  /* 0x000000ffff187224 */ /* 0x000fe200078e001c */
[----:B------:R-:W-:Y:S01]  /*1420*/  ISETP.GT.U32.AND P3, PT, R7, R30, PT ;  /* 0x0000001e0700720c */ /* 0x000fe20003f64070 */
[----:B------:R-:W-:Y:S02]  /*1430*/  IMAD.MOV.U32 R34, RZ, RZ, R31 ;  /* 0x000000ffff227224 */ /* 0x000fe400078e001f */
[----:B------:R-:W-:-:S04]  /*1440*/  IMAD.HI.U32 R31, R5, R32, RZ ;  /* 0x00000020051f7227 */ /* 0x000fc800078e00ff */
[----:B------:R-:W-:Y:S01]  /*1450*/  @!P4 IMAD.MOV R24, RZ, RZ, -R24 ;  /* 0x000000ffff18c224 */ /* 0x000fe200078e0a18 */
[----:B------:R-:W-:Y:S01]  /*1460*/  ISETP.GT.U32.AND P4, PT, R7, R29, PT ;  /* 0x0000001d0700720c */ /* 0x000fe20003f84070 */
[----:B------:R-:W-:Y:S02]  /*1470*/  IMAD.MOV R31, RZ, RZ, -R31 ;  /* 0x000000ffff1f7224 */ /* 0x000fe400078e0a1f */
[----:B------:R-:W-:-:S04]  /*1480*/  IMAD.HI.U32 R28, R5, R34, RZ ;  /* 0x00000022051c7227 */ /* 0x000fc800078e00ff */
[C---:B------:R-:W-:Y:S02]  /*1490*/  IMAD R32, R7.reuse, R31, R32 ;  /* 0x0000001f07207224 */ /* 0x040fe400078e0220 */
[--C-:B------:R-:W-:Y:S02]  /*14a0*/  @!P3 IMAD.IADD R30, R30, 0x1, -R7.reuse ;  /* 0x000000011e1eb824 */ /* 0x100fe400078e0a07 */
[----:B------:R-:W-:Y:S01]  /*14b0*/  @!P1 IMAD.MOV R26, RZ, RZ, -R26 ;  /* 0x000000ffff1a9224 */ /* 0x000fe200078e0a1a */
[C---:B------:R-:W-:Y:S01]  /*14c0*/  ISETP.GT.U32.AND P3, PT, R7.reuse, R32, PT ;  /* 0x000000200700720c */ /* 0x040fe20003f64070 */
[----:B------:R-:W-:Y:S01]  /*14d0*/  IMAD.MOV R28, RZ, RZ, -R28 ;  /* 0x000000ffff1c7224 */ /* 0x000fe200078e0a1c */
[----:B------:R-:W-:Y:S01]  /*14e0*/  ISETP.GT.U32.AND P1, PT, R7, R27, PT ;  /* 0x0000001b0700720c */ /* 0x000fe20003f24070 */
[----:B------:R-:W-:Y:S02]  /*14f0*/  @!P4 IMAD.IADD R29, R29, 0x1, -R7 ;  /* 0x000000011d1dc824 */ /* 0x000fe400078e0a07 */
[----:B------:R-:W-:-:S02]  /*1500*/  IMAD R31, R7, R28, R34 ;  /* 0x0000001c071f7224 */ /* 0x000fc400078e0222 */
[----:B------:R-:W-:Y:S01]  /*1510*/  IMAD.HI.U32 R28, R5, R36, RZ ;  /* 0x00000024051c7227 */ /* 0x000fe200078e00ff */
[----:B------:R-:W-:-:S03]  /*1520*/  ISETP.GT.U32.AND P4, PT, R7, R29, PT ;  /* 0x0000001d0700720c */ /* 0x000fc60003f84070 */
[----:B------:R-:W-:Y:S01]  /*1530*/  @!P0 IMAD.MOV R25, RZ, RZ, -R25 ;  /* 0x000000ffff198224 */ /* 0x000fe200078e0a19 */
[----:B------:R-:W-:Y:S01]  /*1540*/  ISETP.GE.AND P0, PT, R33, RZ, PT ;  /* 0x000000ff2100720c */ /* 0x000fe20003f06270 */
[----:B------:R-:W-:Y:S02]  /*1550*/  IMAD.MOV R34, RZ, RZ, -R28 ;  /* 0x000000ffff227224 */ /* 0x000fe400078e0a1c */
[----:B------:R-:W-:Y:S02]  /*1560*/  IMAD.MOV.U32 R28, RZ, RZ, R30 ;  /* 0x000000ffff1c7224 */ /* 0x000fe400078e001e */
[----:B------:R-:W-:Y:S02]  /*1570*/  VIADD R33, R8, 0x34 ;  /* 0x0000003408217836 */ /* 0x000fe40000000000 */
[--C-:B------:R-:W-:Y:S02]  /*1580*/  @!P3 IMAD.IADD R32, R32, 0x1, -R7.reuse ;  /* 0x000000012020b824 */ /* 0x100fe400078e0a07 */
[--C-:B------:R-:W-:Y:S01]  /*1590*/  @!P1 IMAD.IADD R27, R27, 0x1, -R7.reuse ;  /* 0x000000011b1b9824 */ /* 0x100fe200078e0a07 */
[----:B------:R-:W-:Y:S01]  /*15a0*/  ISETP.GE.AND P1, PT, R35, RZ, PT ;  /* 0x000000ff2300720c */ /* 0x000fe20003f26270 */
[----:B------:R-:W-:Y:S01]  /*15b0*/  @!P5 IMAD.MOV R28, RZ, RZ, -R28 ;  /* 0x000000ffff1cd224 */ /* 0x000fe200078e0a1c */
[C---:B------:R-:W-:Y:S01]  /*15c0*/  ISETP.GT.U32.AND P5, PT, R7.reuse, R31, PT ;  /* 0x0000001f0700720c */ /* 0x040fe20003fa4070 */
[C---:B------:R-:W-:Y:S01]  /*15d0*/  IMAD R34, R7.reuse, R34, R36 ;  /* 0x0000002207227224 */ /* 0x040fe200078e0224 */
[----:B------:R-:W-:Y:S01]  /*15e0*/  IABS R36, R33 ;  /* 0x0000002100247213 */ /* 0x000fe20000000000 */
[----:B------:R-:W-:Y:S01]  /*15f0*/  VIADD R35, R8, 0x30 ;  /* 0x0000003008237836 */ /* 0x000fe20000000000 */
[----:B------:R-:W-:Y:S01]  /*1600*/  ISETP.GT.U32.AND P3, PT, R7, R32, PT ;  /* 0x000000200700720c */ /* 0x000fe20003f64070 */
[----:B------:R-:W-:Y:S01]  /*1610*/  @!P4 IMAD.IADD R29, R29, 0x1, -R7 ;  /* 0x000000011d1dc824 */ /* 0x000fe200078e0a07 */
[----:B------:R-:W-:Y:S01]  /*1620*/  ISETP.GT.U32.AND P4, PT, R7, R34, PT ;  /* 0x000000220700720c */ /* 0x000fe20003f84070 */
[----:B------:R-:W-:Y:S01]  /*1630*/  IMAD.HI.U32 R30, R5, R36, RZ ;  /* 0x00000024051e7227 */ /* 0x000fe200078e00ff */
[----:B------:R-:W-:-:S03]  /*1640*/  IABS R38, R35 ;  /* 0x0000002300267213 */ /* 0x000fc60000000000 */
[----:B------:R-:W-:Y:S01]  /*1650*/  @!P6 IMAD.MOV R29, RZ, RZ, -R29 ;  /* 0x000000ffff1de224 */ /* 0x000fe200078e0a1d */
[----:B------:R-:W-:Y:S01]  /*1660*/  ISETP.GE.AND P6, PT, R33, RZ, PT ;  /* 0x000000ff2100720c */ /* 0x000fe20003fc6270 */
[----:B------:R-:W-:Y:S02]  /*1670*/  IMAD.MOV R33, RZ, RZ, -R30 ;  /* 0x000000ffff217224 */ /* 0x000fe400078e0a1e */
[----:B------:R-:W-:-:S04]  /*1680*/  IMAD.HI.U32 R30, R5, R38, RZ ;  /* 0x00000026051e7227 */ /* 0x000fc800078e00ff */
[--C-:B------:R-:W-:Y:S02]  /*1690*/  @!P5 IMAD.IADD R31, R31, 0x1, -R7.reuse ;  /* 0x000000011f1fd824 */ /* 0x100fe400078e0a07 */
[----:B------:R-:W-:Y:S02]  /*16a0*/  IMAD.MOV R30, RZ, RZ, -R30 ;  /* 0x000000ffff1e7224 */ /* 0x000fe400078e0a1e */
[----:B------:R-:W-:Y:S01]  /*16b0*/  @!P3 IMAD.IADD R32, R32, 0x1, -R7 ;  /* 0x000000012020b824 */ /* 0x000fe200078e0a07 */
[----:B------:R-:W-:Y:S01]  /*16c0*/  ISETP.GT.U32.AND P5, PT, R7, R31, PT ;  /* 0x0000001f0700720c */ /* 0x000fe20003fa4070 */
[----:B------:R-:W-:Y:S01]  /*16d0*/  @!P2 IMAD.MOV R27, RZ, RZ, -R27 ;  /* 0x000000ffff1ba224 */ /* 0x000fe200078e0a1b */
[----:B------:R-:W-:Y:S01]  /*16e0*/  ISETP.GE.AND P2, PT, R37, RZ, PT ;  /* 0x000000ff2500720c */ /* 0x000fe20003f46270 */
[----:B------:R-:W-:Y:S01]  /*16f0*/  IMAD R38, R7, R30, R38 ;  /* 0x0000001e07267224 */ /* 0x000fe200078e0226 */
[----:B------:R-:W-:Y:S01]  /*1700*/  ISETP.GE.AND P3, PT, R35, RZ, PT ;  /* 0x000000ff2300720c */ /* 0x000fe20003f66270 */
[----:B------:R-:W-:-:S02]  /*1710*/  VIADD R37, R8, 0x2c ;  /* 0x0000002c08257836 */ /* 0x000fc40000000000 */
[----:B------:R-:W-:Y:S02]  /*1720*/  IMAD.MOV.U32 R30, RZ, RZ, R32 ;  /* 0x000000ffff1e7224 */ /* 0x000fe400078e0020 */
[C---:B------:R-:W-:Y:S01]  /*1730*/  IMAD R36, R7.reuse, R33, R36 ;  /* 0x0000002107247224 */ /* 0x040fe200078e0224 */
[----:B------:R-:W-:Y:S01]  /*1740*/  IABS R40, R37 ;  /* 0x0000002500287213 */ /* 0x000fe20000000000 */
[----:B------:R-:W-:Y:S01]  /*1750*/  @!P0 IMAD.MOV R30, RZ, RZ, -R30 ;  /* 0x000000ffff1e8224 */ /* 0x000fe200078e0a1e */
[----:B------:R-:W-:Y:S01]  /*1760*/  ISETP.GT.U32.AND P0, PT, R7, R38, PT ;  /* 0x000000260700720c */ /* 0x000fe20003f04070 */
[----:B------:R-:W-:Y:S01]  /*1770*/  @!P5 IMAD.IADD R31, R31, 0x1, -R7 ;  /* 0x000000011f1fd824 */ /* 0x000fe200078e0a07 */
[----:B------:R-:W-:Y:S01]  /*1780*/  ISETP.GT.U32.AND P5, PT, R7, R36, PT ;  /* 0x000000240700720c */ /* 0x000fe20003fa4070 */
[----:B------:R-:W-:-:S04]  /*1790*/  IMAD.HI.U32 R33, R5, R40, RZ ;  /* 0x0000002805217227 */ /* 0x000fc800078e00ff */
[----:B------:R-:W-:Y:S02]  /*17a0*/  VIADD R35, R8, 0x28 ;  /* 0x0000002808237836 */ /* 0x000fe40000000000 */
[----:B------:R-:W-:Y:S02]  /*17b0*/  IMAD.MOV R33, RZ, RZ, -R33 ;  /* 0x000000ffff217224 */ /* 0x000fe400078e0a21 */
[--C-:B------:R-:W-:Y:S02]  /*17c0*/  @!P4 IMAD.IADD R34, R34, 0x1, -R7.reuse ;  /* 0x000000012222c824 */ /* 0x100fe400078e0a07 */
[C---:B------:R-:W-:Y:S01]  /*17d0*/  IMAD R32, R7.reuse, R33, R40 ;  /* 0x0000002107207224 */ /* 0x040fe200078e0228 */
[----:B------:R-:W-:Y:S01]  /*17e0*/  IABS R40, R35 ;  /* 0x0000002300287213 */ /* 0x000fe20000000000 */
[--C-:B------:R-:W-:Y:S01]  /*17f0*/  @!P0 IMAD.IADD R38, R38, 0x1, -R7.reuse ;  /* 0x0000000126268824 */ /* 0x100fe200078e0a07 */
[----:B------:R-:W-:Y:S01]  /*1800*/  ISETP.GT.U32.AND P4, PT, R7, R34, PT ;  /* 0x000000220700720c */ /* 0x000fe20003f84070 */
[----:B------:R-:W-:-:S02]  /*1810*/  @!P5 IMAD.IADD R36, R36, 0x1, -R7 ;  /* 0x000000012424d824 */ /* 0x000fc400078e0a07 */
[----:B------:R-:W-:Y:S01]  /*1820*/  IMAD.HI.U32 R33, R5, R40, RZ ;  /* 0x0000002805217227 */ /* 0x000fe200078e00ff */
[C---:B------:R-:W-:Y:S02]  /*1830*/  ISETP.GT.U32.AND P0, PT, R7.reuse, R38, PT ;  /* 0x000000260700720c */ /* 0x040fe40003f04070 */
[C---:B------:R-:W-:Y:S01]  /*1840*/  ISETP.GT.U32.AND P5, PT, R7.reuse, R36, PT ;  /* 0x000000240700720c */ /* 0x040fe20003fa4070 */
[----:B------:R-:W-:Y:S02]  /*1850*/  IMAD.MOV R33, RZ, RZ, -R33 ;  /* 0x000000ffff217224 */ /* 0x000fe400078e0a21 */
[----:B------:R-:W-:Y:S02]  /*1860*/  VIADD R43, R8, 0x24 ;  /* 0x00000024082b7836 */ /* 0x000fe40000000000 */
[----:B------:R-:W-:Y:S02]  /*1870*/  IMAD R40, R7, R33, R40 ;  /* 0x0000002107287224 */ /* 0x000fe400078e0228 */
[----:B------:R-:W-:Y:S01]  /*1880*/  @!P4 IMAD.IADD R34, R34, 0x1, -R7 ;  /* 0x000000012222c824 */ /* 0x000fe200078e0a07 */
[----:B------:R-:W-:Y:S01]  /*1890*/  ISETP.GE.AND P4, PT, R35, RZ, PT ;  /* 0x000000ff2300720c */ /* 0x000fe20003f86270 */
[----:B------:R-:W-:Y:S01]  /*18a0*/  IMAD.HI.U32 R35, R5, R44, RZ ;  /* 0x0000002c05237227 */ /* 0x000fe200078e00ff */
[----:B------:R-:W-:-:S03]  /*18b0*/  IABS R42, R43 ;  /* 0x0000002b002a7213 */ /* 0x000fc60000000000 */
[--C-:B------:R-:W-:Y:S01]  /*18c0*/  @!P0 IMAD.IADD R38, R38, 0x1, -R7.reuse ;  /* 0x0000000126268824 */ /* 0x100fe200078e0a07 */
[C---:B------:R-:W-:Y:S01]  /*18d0*/  ISETP.GT.U32.AND P0, PT, R7.reuse, R40, PT ;  /* 0x000000280700720c */ /* 0x040fe20003f04070 */
[----:B------:R-:W-:Y:S01]  /*18e0*/  @!P5 IMAD.IADD R36, R36, 0x1, -R7 ;  /* 0x000000012424d824 */ /* 0x000fe200078e0a07 */
[----:B------:R-:W-:Y:S01]  /*18f0*/  ISETP.GT.U32.AND P5, PT, R7, R32, PT ;  /* 0x000000200700720c */ /* 0x000fe20003fa4070 */
[----:B------:R-:W-:Y:S02]  /*1900*/  VIADD R49, R8, 0x18 ;  /* 0x0000001808317836 */ /* 0x000fe40000000000 */
[----:B------:R-:W-:Y:S02]  /*1910*/  IMAD.MOV R35, RZ, RZ, -R35 ;  /* 0x000000ffff237224 */ /* 0x000fe400078e0a23 */
[----:B------:R-:W-:Y:S01]  /*1920*/  IMAD.HI.U32 R33, R5, R42, RZ ;  /* 0x0000002a05217227 */ /* 0x000fe200078e00ff */
[----:B------:R-:W-:-:S03]  /*1930*/  IABS R48, R49 ;  /* 0x0000003100307213 */ /* 0x000fc60000000000 */
[C---:B------:R-:W-:Y:S02]  /*1940*/  IMAD R44, R7.reuse, R35, R44 ;  /* 0x00000023072c7224 */ /* 0x040fe400078e022c */
[--C-:B------:R-:W-:Y:S02]  /*1950*/  @!P0 IMAD.IADD R40, R40, 0x1, -R7.reuse ;  /* 0x0000000128288824 */ /* 0x100fe400078e0a07 */
[----:B------:R-:W-:Y:S02]  /*1960*/  @!P5 IMAD.IADD R32, R32, 0x1, -R7 ;  /* 0x000000012020d824 */ /* 0x000fe400078e0a07 */
[----:B------:R-:W-:Y:S01]  /*1970*/  VIADD R47, R8, 0x1c ;  /* 0x0000001c082f7836 */ /* 0x000fe20000000000 */
[C---:B------:R-:W-:Y:S01]  /*1980*/  ISETP.GT.U32.AND P0, PT, R7.reuse, R40, PT ;  /* 0x000000280700720c */ /* 0x040fe20003f04070 */
[----:B------:R-:W-:Y:S01]  /*1990*/  IMAD.MOV R33, RZ, RZ, -R33 ;  /* 0x000000ffff217224 */ /* 0x000fe200078e0a21 */
[----:B------:R-:W-:Y:S01]  /*19a0*/  ISETP.GT.U32.AND P5, PT, R7, R32, PT ;  /* 0x000000200700720c */ /* 0x000fe20003fa4070 */
[----:B------:R-:W-:Y:S01]  /*19b0*/  IMAD.HI.U32 R39, R5, R48, RZ ;  /* 0x0000003005277227 */ /* 0x000fe200078e00ff */
[----:B------:R-:W-:-:S03]  /*19c0*/  IABS R46, R47 ;  /* 0x0000002f002e7213 */ /* 0x000fc60000000000 */
[----:B------:R-:W-:Y:S02]  /*19d0*/  IMAD R42, R7, R33, R42 ;  /* 0x00000021072a7224 */ /* 0x000fe400078e022a */
[----:B------:R-:W-:Y:S02]  /*19e0*/  IMAD.MOV R39, RZ, RZ, -R39 ;  /* 0x000000ffff277224 */ /* 0x000fe400078e0a27 */
[----:B------:R-:W-:Y:S01]  /*19f0*/  @!P1 IMAD.MOV R31, RZ, RZ, -R31 ;  /* 0x000000ffff1f9224 */ /* 0x000fe200078e0a1f */
[----:B------:R-:W-:Y:S01]  /*1a00*/  ISETP.GE.AND P1, PT, R37, RZ, PT ;  /* 0x000000ff2500720c */ /* 0x000fe20003f26270 */
[--C-:B------:R-:W-:Y:S01]  /*1a10*/  @!P0 IMAD.IADD R40, R40, 0x1, -R7.reuse ;  /* 0x0000000128288824 */ /* 0x100fe200078e0a07 */
[C---:B------:R-:W-:Y:S01]  /*1a20*/  ISETP.GT.U32.AND P0, PT, R7.reuse, R44, PT ;  /* 0x0000002c0700720c */ /* 0x040fe20003f04070 */
[----:B------:R-:W-:Y:S01]  /*1a30*/  @!P5 IMAD.IADD R32, R32, 0x1, -R7 ;  /* 0x000000012020d824 */ /* 0x000fe200078e0a07 */
[----:B------:R-:W-:Y:S01]  /*1a40*/  ISETP.GT.U32.AND P5, PT, R7, R42, PT ;  /* 0x0000002a0700720c */ /* 0x000fe20003fa4070 */
[----:B------:R-:W-:-:S04]  /*1a50*/  IMAD.HI.U32 R37, R5, R46, RZ ;  /* 0x0000002e05257227 */ /* 0x000fc800078e00ff */
[C---:B------:R-:W-:Y:S02]  /*1a60*/  IMAD R48, R7.reuse, R39, R48 ;  /* 0x0000002707307224 */ /* 0x040fe400078e0230 */
[----:B------:R-:W-:Y:S02]  /*1a70*/  VIADD R51, R8, 0x14 ;  /* 0x0000001408337836 */ /* 0x000fe40000000000 */
[----:B------:R-:W-:Y:S02]  /*1a80*/  IMAD.MOV R37, RZ, RZ, -R37 ;  /* 0x000000ffff257224 */ /* 0x000fe400078e0a25 */
[----:B------:R-:W-:Y:S01]  /*1a90*/  @!P0 IMAD.IADD R44, R44, 0x1, -R7 ;  /* 0x000000012c2c8824 */ /* 0x000fe200078e0a07 */
[----:B------:R-:W-:Y:S01]  /*1aa0*/  IABS R50, R51 ;  /* 0x0000003300327213 */ /* 0x000fe20000000000 */
[----:B------:R-:W-:Y:S01]  /*1ab0*/  VIADD R53, R8, 0x10 ;  /* 0x0000001008357836 */ /* 0x000fe20000000000 */
[C---:B------:R-:W-:Y:S01]  /*1ac0*/  ISETP.GT.U32.AND P0, PT, R7.reuse, R48, PT ;  /* 0x000000300700720c */ /* 0x040fe20003f04070 */
[----:B------:R-:W-:-:S02]  /*1ad0*/  IMAD R46, R7, R37, R46 ;  /* 0x00000025072e7224 */ /* 0x000fc400078e022e */
[C---:B------:R-:W-:Y:S01]  /*1ae0*/  VIADD R55, R8.reuse, 0xc ;  /* 0x0000000c08377836 */ /* 0x040fe20000000000 */
[----:B------:R-:W-:Y:S01]  /*1af0*/  IABS R52, R53 ;  /* 0x0000003500347213 */ /* 0x000fe20000000000 */
[C---:B------:R-:W-:Y:S02]  /*1b00*/  VIADD R57, R8.reuse, 0x8 ;  /* 0x0000000808397836 */ /* 0x040fe40000000000 */
[----:B------:R-:W-:Y:S01]  /*1b10*/  IMAD.HI.U32 R33, R5, R50, RZ ;  /* 0x0000003205217227 */ /* 0x000fe200078e00ff */
[----:B------:R-:W-:Y:S02]  /*1b20*/  IABS R54, R55 ;  /* 0x0000003700367213 */ /* 0x000fe40000000000 */
[----:B------:R-:W-:Y:S01]  /*1b30*/  IABS R56, R57 ;  /* 0x0000003900387213 */ /* 0x000fe20000000000 */
[----:B------:R-:W-:Y:S02]  /*1b40*/  VIADD R59, R8, 0x4 ;  /* 0x00000004083b7836 */ /* 0x000fe40000000000 */
[----:B------:R-:W-:Y:S01]  /*1b50*/  @!P5 IMAD.IADD R42, R42, 0x1, -R7 ;  /* 0x000000012a2ad824 */ /* 0x000fe200078e0a07 */
[----:B------:R-:W-:Y:S01]  /*1b60*/  ISETP.GT.U32.AND P5, PT, R7, R46, PT ;  /* 0x0000002e0700720c */ /* 0x000fe20003fa4070 */
[----:B------:R-:W-:Y:S01]  /*1b70*/  IMAD.MOV R35, RZ, RZ, -R33 ;  /* 0x000000ffff237224 */ /* 0x000fe200078e0a21 */
[----:B------:R-:W-:Y:S01]  /*1b80*/  IABS R58, R59 ;  /* 0x0000003b003a7213 */ /* 0x000fe20000000000 */
[----:B------:R-:W-:-:S04]  /*1b90*/  IMAD.HI.U32 R33, R5, R52, RZ ;  /* 0x0000003405217227 */ /* 0x000fc800078e00ff */
[C---:B------:R-:W-:Y:S02]  /*1ba0*/  IMAD R50, R7.reuse, R35, R50 ;  /* 0x0000002307327224 */ /* 0x040fe400078e0232 */
[----:B------:R-:W-:Y:S01]  /*1bb0*/  @!P0 IMAD.IADD R48, R48, 0x1, -R7 ;  /* 0x0000000130308824 */ /* 0x000fe200078e0a07 */
[----:B------:R-:W-:Y:S01]  /*1bc0*/  ISETP.GT.U32.AND P0, PT, R7, R42, PT ;  /* 0x0000002a0700720c */ /* 0x000fe20003f04070 */
[----:B------:R-:W-:-:S04]  /*1bd0*/  IMAD.HI.U32 R35, R5, R54, RZ ;  /* 0x0000003605237227 */ /* 0x000fc800078e00ff */
[----:B------:R-:W-:Y:S02]  /*1be0*/  IMAD.MOV R39, RZ, RZ, -R33 ;  /* 0x000000ffff277224 */ /* 0x000fe400078e0a21 */
[----:B------:R-:W-:-:S04]  /*1bf0*/  IMAD.HI.U32 R33, R5, R56, RZ ;  /* 0x0000003805217227 */ /* 0x000fc800078e00ff */
[----:B------:R-:W-:-:S04]  /*1c00*/  IMAD.HI.U32 R37, R5, R58, RZ ;  /* 0x0000003a05257227 */ /* 0x000fc800078e00ff */
[----:B------:R-:W-:Y:S01]  /*1c10*/  @!P2 IMAD.MOV R34, RZ, RZ, -R34 ;  /* 0x000000ffff22a224 */ /* 0x000fe200078e0a22 */
[C---:B------:R-:W-:Y:S01]  /*1c20*/  ISETP.GT.U32.AND P2, PT, R7.reuse, R44, PT ;  /* 0x0000002c0700720c */ /* 0x040fe20003f44070 */
[----:B------:R-:W-:Y:S02]  /*1c30*/  IMAD.MOV R35, RZ, RZ, -R35 ;  /* 0x000000ffff237224 */ /* 0x000fe400078e0a23 */
[C---:B------:R-:W-:Y:S01]  /*1c40*/  IMAD R52, R7.reuse, R39, R52 ;  /* 0x0000002707347224 */ /* 0x040fe200078e0234 */
[----:B------:R-:W-:Y:S01]  /*1c50*/  IABS R39, R8 ;  /* 0x0000000800277213 */ /* 0x000fe20000000000 */
[----:B------:R-:W-:Y:S02]  /*1c60*/  IMAD.MOV R33, RZ, RZ, -R33 ;  /* 0x000000ffff217224 */ /* 0x000fe400078e0a21 */
[----:B------:R-:W-:Y:S02]  /*1c70*/  IMAD.MOV R37, RZ, RZ, -R37 ;  /* 0x000000ffff257224 */ /* 0x000fe400078e0a25 */
[----:B------:R-:W-:Y:S01]  /*1c80*/  @!P5 IMAD.IADD R46, R46, 0x1, -R7 ;  /* 0x000000012e2ed824 */ /* 0x000fe200078e0a07 */
[----:B------:R-:W-:Y:S01]  /*1c90*/  ISETP.GE.AND P5, PT, R8, RZ, PT ;  /* 0x000000ff0800720c */ /* 0x000fe20003fa6270 */
[----:B------:R-:W-:-:S02]  /*1ca0*/  IMAD R8, R7, R35, R54 ;  /* 0x0000002307087224 */ /* 0x000fc400078e0236 */
[C---:B------:R-:W-:Y:S02]  /*1cb0*/  IMAD R54, R7.reuse, R33, R56 ;  /* 0x0000002107367224 */ /* 0x040fe400078e0238 */
[----:B------:R-:W-:Y:S01]  /*1cc0*/  @!P6 IMAD.MOV R36, RZ, RZ, -R36 ;  /* 0x000000ffff24e224 */ /* 0x000fe200078e0a24 */
[C---:B------:R-:W-:Y:S01]  /*1cd0*/  ISETP.GT.U32.AND P6, PT, R7.reuse, R48, PT ;  /* 0x000000300700720c */ /* 0x040fe20003fc4070 */
[C---:B------:R-:W-:Y:S02]  /*1ce0*/  IMAD R56, R7.reuse, R37, R58 ;  /* 0x0000002507387224 */ /* 0x040fe400078e023a */
[----:B------:R-:W-:Y:S02]  /*1cf0*/  IMAD.MOV.U32 R58, RZ, RZ, R39 ;  /* 0x000000ffff3a7224 */ /* 0x000fe400078e0027 */
[----:B------:R-:W-:Y:S01]  /*1d00*/  @!P3 IMAD.MOV R38, RZ, RZ, -R38 ;  /* 0x000000ffff26b224 */ /* 0x000fe200078e0a26 */
[C---:B------:R-:W-:Y:S01]  /*1d10*/  ISETP.GT.U32.AND P3, PT, R7.reuse, R46, PT ;  /* 0x0000002e0700720c */ /* 0x040fe20003f64070 */
[----:B------:R-:W-:Y:S01]  /*1d20*/  @!P1 IMAD.MOV R32, RZ, RZ, -R32 ;  /* 0x000000ffff209224 */ /* 0x000fe200078e0a20 */
[C---:B------:R-:W-:Y:S01]  /*1d30*/  ISETP.GT.U32.AND P1, PT, R7.reuse, R50, PT ;  /* 0x000000320700720c */ /* 0x040fe20003f24070 */
[----:B------:R-:W-:Y:S01]  /*1d40*/  @!P4 IMAD.MOV R40, RZ, RZ, -R40 ;  /* 0x000000ffff28c224 */ /* 0x000fe200078e0a28 */
[C---:B------:R-:W-:Y:S01]  /*1d50*/  ISETP.GT.U32.AND P4, PT, R7.reuse, R52, PT ;  /* 0x000000340700720c */ /* 0x040fe20003f84070 */
[----:B------:R-:W-:Y:S01]  /*1d60*/  @!P0 IMAD.IADD R42, R42, 0x1, -R7 ;  /* 0x000000012a2a8824 */ /* 0x000fe200078e0a07 */
[----:B------:R-:W-:Y:S01]  /*1d70*/  ISETP.GT.U32.AND P0, PT, R7, R8, PT ;  /* 0x000000080700720c */ /* 0x000fe20003f04070 */
[----:B------:R-:W-:-:S04]  /*1d80*/  IMAD.HI.U32 R5, R5, R58, RZ ;  /* 0x0000003a05057227 */ /* 0x000fc800078e00ff */
[----:B------:R-:W-:Y:S01]  /*1d90*/  @!P2 IMAD.IADD R44, R44, 0x1, -R7 ;  /* 0x000000012c2ca824 */ /* 0x000fe200078e0a07 */
[C---:B------:R-:W-:Y:S01]  /*1da0*/  ISETP.GT.U32.AND P2, PT, R7.reuse, R54, PT ;  /* 0x000000360700720c */ /* 0x040fe20003f44070 */
[----:B------:R-:W-:Y:S02]  /*1db0*/  IMAD.MOV R5, RZ, RZ, -R5 ;  /* 0x000000ffff057224 */ /* 0x000fe400078e0a05 */
[--C-:B------:R-:W-:Y:S01]  /*1dc0*/  @!P6 IMAD.IADD R48, R48, 0x1, -R7.reuse ;  /* 0x000000013030e824 */ /* 0x100fe200078e0a07 */
[C---:B------:R-:W-:Y:S01]  /*1dd0*/  ISETP.GT.U32.AND P6, PT, R7.reuse, R56, PT ;  /* 0x000000380700720c */ /* 0x040fe20003fc4070 */
[----:B------:R-:W-:Y:S01]  /*1de0*/  IMAD R58, R7, R5, R58 ;  /* 0x00000005073a7224 */ /* 0x000fe200078e023a */
[----:B------:R-:W-:Y:S01]  /*1df0*/  SHF.R.U32.HI R5, RZ, 0x5, R0 ;  /* 0x00000005ff057819 */ /* 0x000fe20000011600 */
[--C-:B------:R-:W-:Y:S01]  /*1e00*/  @!P3 IMAD.IADD R46, R46, 0x1, -R7.reuse ;  /* 0x000000012e2eb824 */ /* 0x100fe200078e0a07 */
[----:B------:R-:W-:Y:S01]  /*1e10*/  ISETP.GE.AND P3, PT, R43, RZ, PT ;  /* 0x000000ff2b00720c */ /* 0x000fe20003f66270 */
[--C-:B------:R-:W-:Y:S01]  /*1e20*/  @!P1 IMAD.IADD R50, R50, 0x1, -R7.reuse ;  /* 0x0000000132329824 */ /* 0x100fe200078e0a07 */
[----:B------:R-:W-:Y:S01]  /*1e30*/  ISETP.GE.AND P1, PT, R45, RZ, PT ;  /* 0x000000ff2d00720c */ /* 0x000fe20003f26270 */
[--C-:B------:R-:W-:Y:S01]  /*1e40*/  @!P4 IMAD.IADD R52, R52, 0x1, -R7.reuse ;  /* 0x000000013434c824 */ /* 0x100fe200078e0a07 */
[----:B------:R-:W-:Y:S01]  /*1e50*/  ISETP.GE.AND P4, PT, R47, RZ, PT ;  /* 0x000000ff2f00720c */ /* 0x000fe20003f86270 */
[--C-:B------:R-:W-:Y:S01]  /*1e60*/  @!P0 IMAD.IADD R8, R8, 0x1, -R7.reuse ;  /* 0x0000000108088824 */ /* 0x100fe200078e0a07 */
[----:B------:R-:W-:Y:S01]  /*1e70*/  ISETP.GT.U32.AND P0, PT, R7, R58, PT ;  /* 0x0000003a0700720c */ /* 0x000fe20003f04070 */
[--C-:B------:R-:W-:Y:S01]  /*1e80*/  @!P2 IMAD.IADD R54, R54, 0x1, -R7.reuse ;  /* 0x000000013636a824 */ /* 0x100fe200078e0a07 */
[----:B------:R-:W-:Y:S01]  /*1e90*/  ISETP.GE.AND P2, PT, R49, RZ, PT ;  /* 0x000000ff3100720c */ /* 0x000fe20003f46270 */
[--C-:B------:R-:W-:Y:S01]  /*1ea0*/  @!P6 IMAD.IADD R56, R56, 0x1, -R7.reuse ;  /* 0x000000013838e824 */ /* 0x100fe200078e0a07 */
[----:B------:R-:W-:Y:S01]  /*1eb0*/  ISETP.GT.U32.AND P6, PT, R7, R8, PT ;  /* 0x000000080700720c */ /* 0x000fe20003fc4070 */
[----:B------:R-:W-:Y:S01]  /*1ec0*/  IMAD R4, R4, UR22, RZ ;  /* 0x0000001604047c24 */ /* 0x000fe2000f8e02ff */
[----:B------:R-:W-:Y:S01]  /*1ed0*/  R2UR UR4, R5 ;  /* 0x00000000050472ca */ /* 0x000fe200000e0000 */
[----:B------:R-:W-:Y:S01]  /*1ee0*/  @!P3 IMAD.MOV R42, RZ, RZ, -R42 ;  /* 0x000000ffff2ab224 */ /* 0x000fe200078e0a2a */
[C---:B------:R-:W-:Y:S01]  /*1ef0*/  ISETP.GT.U32.AND P3, PT, R7.reuse, R50, PT ;  /* 0x000000320700720c */ /* 0x040fe20003f64070 */
[----:B------:R-:W-:Y:S01]  /*1f00*/  @!P1 IMAD.MOV R44, RZ, RZ, -R44 ;  /* 0x000000ffff2c9224 */ /* 0x000fe200078e0a2c */
[C---:B------:R-:W-:Y:S01]  /*1f10*/  ISETP.GT.U32.AND P1, PT, R7.reuse, R52, PT ;  /* 0x000000340700720c */ /* 0x040fe20003f24070 */
[----:B------:R-:W-:Y:S01]  /*1f20*/  @!P4 IMAD.MOV R46, RZ, RZ, -R46 ;  /* 0x000000ffff2ec224 */ /* 0x000fe200078e0a2e */
[C---:B------:R-:W-:Y:S01]  /*1f30*/  ISETP.GT.U32.AND P4, PT, R7.reuse, R56, PT ;  /* 0x000000380700720c */ /* 0x040fe20003f84070 */
[--C-:B------:R-:W-:Y:S01]  /*1f40*/  @!P0 IMAD.IADD R58, R58, 0x1, -R7.reuse ;  /* 0x000000013a3a8824 */ /* 0x100fe200078e0a07 */
[C---:B------:R-:W-:Y:S01]  /*1f50*/  ISETP.GT.U32.AND P0, PT, R7.reuse, R54, PT ;  /* 0x000000360700720c */ /* 0x040fe20003f04070 */
[----:B------:R-:W-:Y:S01]  /*1f60*/  @!P2 IMAD.MOV R48, RZ, RZ, -R48 ;  /* 0x000000ffff30a224 */ /* 0x000fe200078e0a30 */
[----:B------:R-:W-:Y:S01]  /*1f70*/  ULDC UR22, c[0x0][0x23c] ;  /* 0x00008f0000167ab9 */ /* 0x000fe20000000800 */
[--C-:B------:R-:W-:Y:S01]  /*1f80*/  @!P6 IMAD.IADD R8, R8, 0x1, -R7.reuse ;  /* 0x000000010808e824 */ /* 0x100fe200078e0a07 */
[----:B------:R-:W-:Y:S01]  /*1f90*/  ISETP.GT.U32.AND P2, PT, R7, R58, PT ;  /* 0x0000003a0700720c */ /* 0x000fe20003f44070 */
[----:B------:R-:W-:Y:S01]  /*1fa0*/  IMAD.U32 R33, RZ, RZ, UR4 ;  /* 0x00000004ff217e24 */ /* 0x000fe2000f8e00ff */
[----:B------:R-:W-:Y:S01]  /*1fb0*/  ISETP.GE.AND P6, PT, R55, RZ, PT ;  /* 0x000000ff3700720c */ /* 0x000fe20003fc6270 */
[--C-:B------:R-:W-:Y:S01]  /*1fc0*/  @!P3 IMAD.IADD R50, R50, 0x1, -R7.reuse ;  /* 0x000000013232b824 */ /* 0x100fe200078e0a07 */
[----:B------:R-:W-:Y:S01]  /*1fd0*/  ISETP.GE.AND P3, PT, R51, RZ, PT ;  /* 0x000000ff3300720c */ /* 0x000fe20003f66270 */
[--C-:B------:R-:W-:Y:S01]  /*1fe0*/  @!P1 IMAD.IADD R52, R52, 0x1, -R7.reuse ;  /* 0x0000000134349824 */ /* 0x100fe200078e0a07 */
[----:B------:R-:W-:Y:S01]  /*1ff0*/  ISETP.GE.AND P1, PT, R53, RZ, PT ;  /* 0x000000ff3500720c */ /* 0x000fe20003f26270 */
[--C-:B------:R-:W-:Y:S01]  /*2000*/  @!P4 IMAD.IADD R56, R56, 0x1, -R7.reuse ;  /* 0x000000013838c824 */ /* 0x100fe200078e0a07 */
[----:B------:R-:W-:Y:S01]  /*2010*/  ISETP.GE.AND P4, PT, R59, RZ, PT ;  /* 0x000000ff3b00720c */ /* 0x000fe20003f86270 */
[--C-:B------:R-:W-:Y:S01]  /*2020*/  @!P0 IMAD.IADD R54, R54, 0x1, -R7.reuse ;  /* 0x0000000136368824 */ /* 0x100fe200078e0a07 */
[----:B------:R-:W-:Y:S01]  /*2030*/  ISETP.GE.AND P0, PT, R57, RZ, PT ;  /* 0x000000ff3900720c */ /* 0x000fe20003f06270 */
[----:B------:R-:W-:Y:S01]  /*2040*/  IMAD.SHL.U32 R33, R0, 0x10, RZ ;  /* 0x0000001000217824 */ /* 0x000fe200078e00ff */
[----:B------:R-:W-:Y:S01]  /*2050*/  USHF.L.U32 UR60, UR22, 0x7, URZ ;  /* 0x00000007163c7899 */ /* 0x000fe2000800063f */
[----:B------:R-:W-:Y:S01]  /*2060*/  @!P2 IMAD.IADD R58, R58, 0x1, -R7 ;  /* 0x000000013a3aa824 */ /* 0x000fe200078e0a07 */
[----:B------:R-:W-:Y:S01]  /*2070*/  ISETP.NE.AND P2, PT, R41, RZ, PT ;  /* 0x000000ff2900720c */ /* 0x000fe20003f45270 */
[----:B------:R-:W-:Y:S01]  /*2080*/  @!P6 IMAD.MOV R8, RZ, RZ, -R8 ;  /* 0x000000ffff08e224 */ /* 0x000fe200078e0a08 */
[----:B------:R-:W-:Y:S01]  /*2090*/  LOP3.LUT R41, RZ, R41, RZ, 0x33, !PT ;  /* 0x00000029ff297212 */ /* 0x000fe200078e33ff */
[----:B------:R-:W-:Y:S01]  /*20a0*/  @!P3 IMAD.MOV R50, RZ, RZ, -R50 ;  /* 0x000000ffff32b224 */ /* 0x000fe200078e0a32 */
[----:B------:R-:W-:Y:S01]  /*20b0*/  LOP3.LUT R33, R33, 0x70, RZ, 0xc0, !PT ;  /* 0x0000007021217812 */ /* 0x000fe200078ec0ff */
[----:B------:R-:W-:Y:S01]  /*20c0*/  @!P1 IMAD.MOV R52, RZ, RZ, -R52 ;  /* 0x000000ffff349224 */ /* 0x000fe200078e0a34 */
[C---:B------:R-:W-:Y:S01]  /*20d0*/  SEL R24, R41.reuse, R24, !P2 ;  /* 0x0000001829187207 */ /* 0x040fe20005000000 */
[----:B------:R-:W-:Y:S01]  /*20e0*/  @!P4 IMAD.MOV R56, RZ, RZ, -R56 ;  /* 0x000000ffff38c224 */ /* 0x000fe200078e0a38 */
[C---:B------:R-:W-:Y:S01]  /*20f0*/  SEL R25, R41.reuse, R25, !P2 ;  /* 0x0000001929197207 */ /* 0x040fe20005000000 */
[----:B------:R-:W-:Y:S01]  /*2100*/  @!P0 IMAD.MOV R54, RZ, RZ, -R54 ;  /* 0x000000ffff368224 */ /* 0x000fe200078e0a36 */
[C---:B------:R-:W-:Y:S01]  /*2110*/  SEL R27, R41.reuse, R27, !P2 ;  /* 0x0000001b291b7207 */ /* 0x040fe20005000000 */
[----:B------:R-:W-:Y:S01]  /*2120*/  @!P5 IMAD.MOV R58, RZ, RZ, -R58 ;  /* 0x000000ffff3ad224 */ /* 0x000fe200078e0a3a */
[C---:B------:R-:W-:Y:S01]  /*2130*/  SEL R10, R41.reuse, R10, !P2 ;  /* 0x0000000a290a7207 */ /* 0x040fe20005000000 */
[----:B------:R-:W-:Y:S01]  /*2140*/  IMAD R24, R24, UR21, RZ ;  /* 0x0000001518187c24 */ /* 0x000fe2000f8e02ff */
[----:B------:R-:W-:Y:S01]  /*2150*/  SEL R13, R41, R13, !P2 ;  /* 0x0000000d290d7207 */ /* 0x000fe20005000000 */
[----:B------:R-:W-:Y:S01]  /*2160*/  IMAD R25, R25, UR21, RZ ;  /* 0x0000001519197c24 */ /* 0x000fe2000f8e02ff */
[C---:B------:R-:W-:Y:S01]  /*2170*/  SEL R12, R41.reuse, R12, !P2 ;  /* 0x0000000c290c7207 */ /* 0x040fe20005000000 */
[----:B------:R-:W-:Y:S01]  /*2180*/  IMAD R6, R6, 0x80, R33 ;  /* 0x0000008006067824 */ /* 0x000fe200078e0221 */
[----:B------:R-:W-:Y:S01]  /*2190*/  SEL R33, R41, R8, !P2 ;  /* 0x0000000829217207 */ /* 0x000fe20005000000 */
[----:B------:R-:W-:Y:S01]  /*21a0*/  IMAD R27, R27, UR21, RZ ;  /* 0x000000151b1b7c24 */ /* 0x000fe2000f8e02ff */
[C---:B------:R-:W-:Y:S01]  /*21b0*/  SEL R14, R41.reuse, R14, !P2 ;  /* 0x0000000e290e7207 */ /* 0x040fe20005000000 */
[----:B------:R-:W-:Y:S01]  /*21c0*/  IMAD R10, R10, UR21, RZ ;  /* 0x000000150a0a7c24 */ /* 0x000fe2000f8e02ff */
[----:B------:R-:W-:Y:S01]  /*21d0*/  SEL R15, R41, R15, !P2 ;  /* 0x0000000f290f7207 */ /* 0x000fe20005000000 */
[----:B------:R-:W-:Y:S01]  /*21e0*/  IMAD R33, R33, UR21, RZ ;  /* 0x0000001521217c24 */ /* 0x000fe2000f8e02ff */
[----:B------:R-:W-:Y:S01]  /*21f0*/  SEL R16, R41, R16, !P2 ;  /* 0x0000001029107207 */ /* 0x000fe20005000000 */
[----:B------:R-:W-:Y:S01]  /*2200*/  IMAD R13, R13, UR21, RZ ;  /* 0x000000150d0d7c24 */ /* 0x000fe2000f8e02ff */
[C---:B------:R-:W-:Y:S01]  /*2210*/  SEL R17, R41.reuse, R17, !P2 ;  /* 0x0000001129117207 */ /* 0x040fe20005000000 */
[----:B------:R-:W-:Y:S01]  /*2220*/  IMAD R12, R12, UR21, RZ ;  /* 0x000000150c0c7c24 */ /* 0x000fe2000f8e02ff */
[C---:B------:R-:W-:Y:S01]  /*2230*/  SEL R22, R41.reuse, R22, !P2 ;  /* 0x0000001629167207 */ /* 0x040fe20005000000 */
        /* <DEDUP_REMOVED lines=19> */
[----:B------:R-:W-:-:S02]  /*2370*/  SEL R32, R41, R32, !P2 ;  /* 0x0000002029207207 */ /* 0x000fc40005000000 */
[C---:B------:R-:W-:Y:S01]  /*2380*/  SEL R40, R41.reuse, R40, !P2 ;  /* 0x0000002829287207 */ /* 0x040fe20005000000 */
[----:B------:R-:W-:Y:S01]  /*2390*/  IMAD R38, R38, UR21, RZ ;  /* 0x0000001526267c24 */ /* 0x000fe2000f8e02ff */
        /* <DEDUP_REMOVED lines=18> */
[----:B------:R-:W-:Y:S01]  /*24c0*/  IADD3 R41, P5, R24, UR16, RZ ;  /* 0x0000001018297c10 */ /* 0x000fe2000ffbe0ff */
[----:B------:R-:W-:Y:S01]  /*24d0*/  IMAD R7, R7, UR21, RZ ;  /* 0x0000001507077c24 */ /* 0x000fe2000f8e02ff */
[----:B------:R-:W-:Y:S01]  /*24e0*/  IADD3 R39, P4, R25, UR16, RZ ;  /* 0x0000001019277c10 */ /* 0x000fe2000ff9e0ff */
[----:B------:R-:W-:Y:S01]  /*24f0*/  IMAD R8, R8, UR21, RZ ;  /* 0x0000001508087c24 */ /* 0x000fe2000f8e02ff */
[----:B------:R-:W-:Y:S01]  /*2500*/  R2UR UR57, R41 ;  /* 0x00000000293972ca */ /* 0x000fe200000e0000 */
[----:B------:R-:W-:Y:S01]  /*2510*/  IMAD R41, R34, UR21, RZ ;  /* 0x0000001522297c24 */ /* 0x000fe2000f8e02ff */
[----:B------:R-:W-:-:S02]  /*2520*/  R2UR UR56, R39 ;  /* 0x00000000273872ca */ /* 0x000fc400000e0000 */
[----:B------:R-:W-:Y:S02]  /*2530*/  IADD3 R37, P3, R27, UR16, RZ ;  /* 0x000000101b257c10 */ /* 0x000fe4000ff7e0ff */
[----:B------:R-:W-:Y:S02]  /*2540*/  SHF.R.S32.HI R39, RZ, 0x1f, R24 ;  /* 0x0000001fff277819 */ /* 0x000fe40000011418 */
[----:B------:R-:W-:Y:S02]  /*2550*/  IADD3 R35, P2, R28, UR16, RZ ;  /* 0x000000101c237c10 */ /* 0x000fe4000ff5e0ff */
[----:B------:R-:W-:Y:S02]  /*2560*/  R2UR UR55, R37 ;  /* 0x00000000253772ca */ /* 0x000fe400000e0000 */
[----:B------:R-:W-:Y:S02]  /*2570*/  IADD3.X R39, R39, UR17, RZ, P5, !PT ;  /* 0x0000001127277c10 */ /* 0x000fe4000affe4ff */
[----:B------:R-:W-:-:S02]  /*2580*/  IADD3 R37, P1, R29, UR16, RZ ;  /* 0x000000101d257c10 */ /* 0x000fc4000ff3e0ff */
[----:B------:R-:W-:Y:S02]  /*2590*/  IADD3 R24, P5, R41, UR16, RZ ;  /* 0x0000001029187c10 */ /* 0x000fe4000ffbe0ff */
[----:B------:R-:W-:Y:S02]  /*25a0*/  R2UR UR54, R35 ;  /* 0x00000000233672ca */ /* 0x000fe400000e0000 */
[----:B------:R-:W-:Y:S02]  /*25b0*/  IADD3 R35, P0, R30, UR16, RZ ;  /* 0x000000101e237c10 */ /* 0x000fe4000ff1e0ff */
[----:B------:R-:W-:Y:S02]  /*25c0*/  IADD3 R34, P6, R31, UR16, RZ ;  /* 0x000000101f227c10 */ /* 0x000fe4000ffde0ff */
[----:B------:R-:W-:Y:S02]  /*25d0*/  R2UR UR53, R37 ;  /* 0x00000000253572ca */ /* 0x000fe400000e0000 */
[----:B------:R-:W-:Y:S01]  /*25e0*/  R2UR UR50, R24 ;  /* 0x00000000183272ca */ /* 0x000fe200000e0000 */
[----:B------:R-:W-:Y:S01]  /*25f0*/  IMAD R24, R36, UR21, RZ ;  /* 0x0000001524187c24 */ /* 0x000fe2000f8e02ff */
[----:B------:R-:W-:-:S02]  /*2600*/  SHF.R.S32.HI R37, RZ, 0x1f, R25 ;  /* 0x0000001fff257819 */ /* 0x000fc40000011419 */
[----:B------:R-:W-:Y:S02]  /*2610*/  R2UR UR52, R35 ;  /* 0x00000000233472ca */ /* 0x000fe400000e0000 */
[----:B------:R-:W-:Y:S02]  /*2620*/  R2UR UR51, R34 ;  /* 0x00000000223372ca */ /* 0x000fe400000e0000 */
[----:B------:R-:W-:Y:S02]  /*2630*/  SHF.R.S32.HI R35, RZ, 0x1f, R28 ;  /* 0x0000001fff237819 */ /* 0x000fe4000001141c */
[----:B------:R-:W-:Y:S02]  /*2640*/  SHF.R.S32.HI R34, RZ, 0x1f, R29 ;  /* 0x0000001fff227819 */ /* 0x000fe4000001141d */
[----:B------:R-:W-:Y:S02]  /*2650*/  IADD3.X R37, R37, UR17, RZ, P4, !PT ;  /* 0x0000001125257c10 */ /* 0x000fe4000a7fe4ff */
[----:B------:R-:W-:-:S02]  /*2660*/  IADD3 R29, P4, R24, UR16, RZ ;  /* 0x00000010181d7c10 */ /* 0x000fc4000ff9e0ff */
[----:B------:R-:W-:Y:S02]  /*2670*/  SHF.R.S32.HI R36, RZ, 0x1f, R27 ;  /* 0x0000001fff247819 */ /* 0x000fe4000001141b */
[----:B------:R-:W-:Y:S02]  /*2680*/  IADD3.X R35, R35, UR17, RZ, P2, !PT ;  /* 0x0000001123237c10 */ /* 0x000fe400097fe4ff */
[----:B------:R-:W-:Y:S02]  /*2690*/  IADD3.X R34, R34, UR17, RZ, P1, !PT ;  /* 0x0000001122227c10 */ /* 0x000fe40008ffe4ff */
[----:B------:R-:W-:Y:S02]  /*26a0*/  SHF.R.S32.HI R32, RZ, 0x1f, R30 ;  /* 0x0000001fff207819 */ /* 0x000fe4000001141e */
[----:B------:R-:W-:Y:S02]  /*26b0*/  IADD3 R27, P2, R43, UR16, RZ ;  /* 0x000000102b1b7c10 */ /* 0x000fe4000ff5e0ff */
[----:B------:R-:W-:-:S02]  /*26c0*/  IADD3 R25, P1, R40, UR16, RZ ;  /* 0x0000001028197c10 */ /* 0x000fc4000ff3e0ff */
[----:B------:R-:W-:Y:S02]  /*26d0*/  R2UR UR49, R29 ;  /* 0x000000001d3172ca */ /* 0x000fe400000e0000 */
[----:B------:R-:W-:Y:S02]  /*26e0*/  SHF.R.S32.HI R31, RZ, 0x1f, R31 ;  /* 0x0000001fff1f7819 */ /* 0x000fe4000001141f */
[----:B------:R-:W-:Y:S02]  /*26f0*/  SHF.R.S32.HI R30, RZ, 0x1f, R41 ;  /* 0x0000001fff1e7819 */ /* 0x000fe40000011429 */
[----:B------:R-:W-:Y:S02]  /*2700*/  SHF.R.S32.HI R29, RZ, 0x1f, R24 ;  /* 0x0000001fff1d7819 */ /* 0x000fe40000011418 */
[----:B------:R-:W-:Y:S02]  /*2710*/  R2UR UR47, R27 ;  /* 0x000000001b2f72ca */ /* 0x000fe400000e0000 */
[----:B------:R-:W-:-:S02]  /*2720*/  R2UR UR46, R25 ;  /* 0x00000000192e72ca */ /* 0x000fc400000e0000 */
[----:B------:R-:W-:Y:S02]  /*2730*/  IADD3.X R31, R31, UR17, RZ, P6, !PT ;  /* 0x000000111f1f7c10 */ /* 0x000fe4000b7fe4ff */
[----:B------:R-:W-:Y:S02]  /*2740*/  IADD3.X R30, R30, UR17, RZ, P5, !PT ;  /* 0x000000111e1e7c10 */ /* 0x000fe4000affe4ff */
[----:B------:R-:W-:Y:S02]  /*2750*/  IADD3 R27, P6, R44, UR16, RZ ;  /* 0x000000102c1b7c10 */ /* 0x000fe4000ffde0ff */
[----:B------:R-:W-:Y:S02]  /*2760*/  IADD3 R25, P5, R46, UR16, RZ ;  /* 0x000000102e197c10 */ /* 0x000fe4000ffbe0ff */
[----:B------:R-:W-:Y:S02]  /*2770*/  IADD3.X R29, R29, UR17, RZ, P4, !PT ;  /* 0x000000111d1d7c10 */ /* 0x000fe4000a7fe4ff */
[----:B------:R-:W-:-:S02]  /*2780*/  IADD3 R24, P4, R48, UR16, RZ ;  /* 0x0000001030187c10 */ /* 0x000fc4000ff9e0ff */
[----:B------:R-:W-:Y:S02]  /*2790*/  IADD3.X R36, R36, UR17, RZ, P3, !PT ;  /* 0x0000001124247c10 */ /* 0x000fe40009ffe4ff */
[----:B------:R-:W-:Y:S02]  /*27a0*/  IADD3 R28, P3, R38, UR16, RZ ;  /* 0x00000010261c7c10 */ /* 0x000fe4000ff7e0ff */
[----:B------:R-:W-:Y:S02]  /*27b0*/  R2UR UR44, R27 ;  /* 0x000000001b2c72ca */ /* 0x000fe400000e0000 */
[----:B------:R-:W-:Y:S02]  /*27c0*/  R2UR UR43, R25 ;  /* 0x00000000192b72ca */ /* 0x000fe400000e0000 */
[----:B------:R-:W-:Y:S02]  /*27d0*/  R2UR UR42, R24 ;  /* 0x00000000182a72ca */ /* 0x000fe400000e0000 */
[----:B------:R-:W-:-:S02]  /*27e0*/  SHF.R.S32.HI R27, RZ, 0x1f, R38 ;  /* 0x0000001fff1b7819 */ /* 0x000fc40000011426 */
[----:B------:R-:W-:Y:S02]  /*27f0*/  SHF.R.S32.HI R25, RZ, 0x1f, R43 ;  /* 0x0000001fff197819 */ /* 0x000fe4000001142b */
[----:B------:R-:W-:Y:S02]  /*2800*/  SHF.R.S32.HI R24, RZ, 0x1f, R40 ;  /* 0x0000001fff187819 */ /* 0x000fe40000011428 */
[----:B------:R-:W-:Y:S02]  /*2810*/  R2UR UR48, R28 ;  /* 0x000000001c3072ca */ /* 0x000fe400000e0000 */
[----:B------:R-:W-:Y:S02]  /*2820*/  IADD3.X R32, R32, UR17, RZ, P0, !PT ;  /* 0x0000001120207c10 */ /* 0x000fe400087fe4ff */
[----:B------:R-:W-:Y:S02]  /*2830*/  IADD3 R28, P0, R42, UR16, RZ ;  /* 0x000000102a1c7c10 */ /* 0x000fe4000ff1e0ff */
[----:B------:R-:W-:-:S02]  /*2840*/  IADD3.X R27, R27, UR17, RZ, P3, !PT ;  /* 0x000000111b1b7c10 */ /* 0x000fc40009ffe4ff */
[----:B------:R-:W-:Y:S02]  /*2850*/  IADD3.X R25, R25, UR17, RZ, P2, !PT ;  /* 0x0000001119197c10 */ /* 0x000fe400097fe4ff */
[----:B------:R-:W-:Y:S02]  /*2860*/  IADD3.X R24, R24, UR17, RZ, P1, !PT ;  /* 0x0000001118187c10 */ /* 0x000fe40008ffe4ff */
[----:B------:R-:W-:Y:S02]  /*2870*/  SHF.R.S32.HI R48, RZ, 0x1f, R48 ;  /* 0x0000001fff307819 */ /* 0x000fe40000011430 */
[----:B------:R-:W-:Y:S02]  /*2880*/  R2UR UR45, R28 ;  /* 0x000000001c2d72ca */ /* 0x000fe400000e0000 */
[----:B------:R-:W-:Y:S02]  /*2890*/  R2UR UR14, R27 ;  /* 0x000000001b0e72ca */ /* 0x000fe400000e0000 */
[----:B------:R-:W-:-:S02]  /*28a0*/  R2UR UR13, R25 ;  /* 0x00000000190d72ca */ /* 0x000fc400000e0000 */
[----:B------:R-:W-:Y:S02]  /*28b0*/  SHF.R.S32.HI R28, RZ, 0x1f, R42 ;  /* 0x0000001fff1c7819 */ /* 0x000fe4000001142a */
[----:B------:R-:W-:Y:S02]  /*28c0*/  SHF.R.S32.HI R27, RZ, 0x1f, R44 ;  /* 0x0000001fff1b7819 */ /* 0x000fe4000001142c */
[----:B------:R-:W-:Y:S02]  /*28d0*/  SHF.R.S32.HI R25, RZ, 0x1f, R46 ;  /* 0x0000001fff197819 */ /* 0x000fe4000001142e */
[----:B------:R-:W-:Y:S02]  /*28e0*/  R2UR UR12, R24 ;  /* 0x00000000180c72ca */ /* 0x000fe400000e0000 */
[----:B------:R-:W-:Y:S02]  /*28f0*/  IADD3.X R24, R48, UR17, RZ, P4, !PT ;  /* 0x0000001130187c10 */ /* 0x000fe4000a7fe4ff */
[----:B------:R-:W-:-:S02]  /*2900*/  IADD3.X R28, R28, UR17, RZ, P0, !PT ;  /* 0x000000111c1c7c10 */ /* 0x000fc400087fe4ff */
[----:B------:R-:W-:Y:S02]  /*2910*/  IADD3.X R27, R27, UR17, RZ, P6, !PT ;  /* 0x000000111b1b7c10 */ /* 0x000fe4000b7fe4ff */
[----:B------:R-:W-:Y:S02]  /*2920*/  IADD3.X R25, R25, UR17, RZ, P5, !PT ;  /* 0x0000001119197c10 */ /* 0x000fe4000affe4ff */
[----:B------:R-:W-:Y:S02]  /*2930*/  R2UR UR8, R24 ;  /* 0x00000000180872ca */ /* 0x000fe400000e0000 */
[----:B------:R-:W-:Y:S02]  /*2940*/  IADD3 R38, P0, R54, UR16, RZ ;  /* 0x0000001036267c10 */ /* 0x000fe4000ff1e0ff */
[----:B------:R-:W-:Y:S02]  /*2950*/  SHF.R.S32.HI R24, RZ, 0x1f, R54 ;  /* 0x0000001fff187819 */ /* 0x000fe40000011436 */
[----:B------:R-:W-:-:S02]  /*2960*/  R2UR UR11, R28 ;  /* 0x000000001c0b72ca */ /* 0x000fc400000e0000 */
[----:B------:R-:W-:Y:S02]  /*2970*/  R2UR UR10, R27 ;  /* 0x000000001b0a72ca */ /* 0x000fe400000e0000 */
[----:B------:R-:W-:Y:S02]  /*2980*/  R2UR UR9, R25 ;  /* 0x00000000190972ca */ /* 0x000fe400000e0000 */
[----:B------:R-:W-:Y:S02]  /*2990*/  IADD3 R42, P3, R50, UR16, RZ ;  /* 0x00000010322a7c10 */ /* 0x000fe4000ff7e0ff */
[----:B------:R-:W-:Y:S02]  /*29a0*/  IADD3 R41, P2, R52, UR16, RZ ;  /* 0x0000001034297c10 */ /* 0x000fe4000ff5e0ff */
[----:B------:R-:W-:Y:S02]  /*29b0*/  IADD3 R40, P1, R33, UR16, RZ ;  /* 0x0000001021287c10 */ /* 0x000fe4000ff3e0ff */
[----:B------:R-:W-:Y:S01]  /*29c0*/  SHF.R.S32.HI R28, RZ, 0x1f, R50 ;  /* 0x0000001fff1c7819 */ /* 0x000fe20000011432 */
[----:B------:R-:W-:Y:S01]  /*29d0*/  IMAD R50, R22, UR21, RZ ;  /* 0x0000001516327c24 */ /* 0x000fe2000f8e02ff */
[----:B------:R-:W-:Y:S01]  /*29e0*/  SHF.R.S32.HI R27, RZ, 0x1f, R52 ;  /* 0x0000001fff1b7819 */ /* 0x000fe20000011434 */
[----:B------:R-:W-:Y:S01]  /*29f0*/  IMAD R52, R23, UR21, RZ ;  /* 0x0000001517347c24 */ /* 0x000fe2000f8e02ff */
[----:B------:R-:W-:-:S02]  /*2a00*/  SHF.R.S32.HI R25, RZ, 0x1f, R33 ;  /* 0x0000001fff197819 */ /* 0x000fc40000011421 */
[----:B------:R-:W-:Y:S02]  /*2a10*/  IADD3.X R24, R24, UR17, RZ, P0, !PT ;  /* 0x0000001118187c10 */ /* 0x000fe400087fe4ff */
[----:B------:R-:W-:Y:S02]  /*2a20*/  SHF.R.S32.HI R49, RZ, 0x1f, R16 ;  /* 0x0000001fff317819 */ /* 0x000fe40000011410 */
[----:B------:R-:W-:Y:S02]  /*2a30*/  IADD3 R46, P0, R16, UR16, RZ ;  /* 0x00000010102e7c10 */ /* 0x000fe4000ff1e0ff */
[----:B------:R-:W-:Y:S02]  /*2a40*/  R2UR UR41, R42 ;  /* 0x000000002a2972ca */ /* 0x000fe400000e0000 */
[----:B------:R-:W-:Y:S02]  /*2a50*/  R2UR UR40, R41 ;  /* 0x00000000292872ca */ /* 0x000fe400000e0000 */
[----:B------:R-:W-:-:S02]  /*2a60*/  R2UR UR37, R40 ;  /* 0x00000000282572ca */ /* 0x000fc400000e0000 */
[----:B------:R-:W-:Y:S02]  /*2a70*/  IADD3.X R28, R28, UR17, RZ, P3, !PT ;  /* 0x000000111c1c7c10 */ /* 0x000fe40009ffe4ff */
[----:B------:R-:W-:Y:S02]  /*2a80*/  IADD3.X R27, R27, UR17, RZ, P2, !PT ;  /* 0x000000111b1b7c10 */ /* 0x000fe400097fe4ff */
[----:B------:R-:W-:Y:S02]  /*2a90*/  IADD3.X R25, R25, UR17, RZ, P1, !PT ;  /* 0x0000001119197c10 */ /* 0x000fe40008ffe4ff */
[----:B------:R-:W-:Y:S02]  /*2aa0*/  SHF.R.S32.HI R23, RZ, 0x1f, R10 ;  /* 0x0000001fff177819 */ /* 0x000fe4000001140a */
[----:B------:R-:W-:Y:S02]  /*2ab0*/  IADD3 R64, P3, R10, UR16, RZ ;  /* 0x000000100a407c10 */ /* 0x000fe4000ff7e0ff */
[----:B------:R-:W-:-:S02]  /*2ac0*/  SHF.R.S32.HI R41, RZ, 0x1f, R13 ;  /* 0x0000001fff297819 */ /* 0x000fc4000001140d */
[----:B------:R-:W-:Y:S02]  /*2ad0*/  IADD3 R22, P2, R13, UR16, RZ ;  /* 0x000000100d167c10 */ /* 0x000fe4000ff5e0ff */
[----:B------:R-:W-:Y:S02]  /*2ae0*/  SHF.R.S32.HI R43, RZ, 0x1f, R12 ;  /* 0x0000001fff2b7819 */ /* 0x000fe4000001140c */
[----:B------:R-:W-:Y:S02]  /*2af0*/  IADD3 R40, P6, R12, UR16, RZ ;  /* 0x000000100c287c10 */ /* 0x000fe4000ffde0ff */
[----:B------:R-:W-:Y:S02]  /*2b00*/  SHF.R.S32.HI R45, RZ, 0x1f, R14 ;  /* 0x0000001fff2d7819 */ /* 0x000fe4000001140e */
[----:B------:R-:W-:Y:S02]  /*2b10*/  IADD3 R42, P5, R14, UR16, RZ ;  /* 0x000000100e2a7c10 */ /* 0x000fe4000ffbe0ff */
[----:B------:R-:W-:-:S02]  /*2b20*/  SHF.R.S32.HI R47, RZ, 0x1f, R15 ;  /* 0x0000001fff2f7819 */ /* 0x000fc4000001140f */
[----:B------:R-:W-:Y:S02]  /*2b30*/  IADD3 R44, P1, R15, UR16, RZ ;  /* 0x000000100f2c7c10 */ /* 0x000fe4000ff3e0ff */
[----:B------:R-:W-:Y:S02]  /*2b40*/  IADD3.X R49, R49, UR17, RZ, P0, !PT ;  /* 0x0000001131317c10 */ /* 0x000fe400087fe4ff */
[----:B------:R-:W-:Y:S01]  /*2b50*/  IADD3 R61, P0, R4, UR18, RZ ;  /* 0x00000012043d7c10 */ /* 0x000fe2000ff1e0ff */
[----:B------:R-:W-:Y:S01]  /*2b60*/  ULDC UR18, c[0x0][0x238] ;  /* 0x00008e0000127ab9 */ /* 0x000fe20000000800 */
[----:B------:R-:W-:Y:S01]  /*2b70*/  SHF.R.S32.HI R53, RZ, 0x1f, R50 ;  /* 0x0000001fff357819 */ /* 0x000fe20000011432 */
[----:B------:R-:W-:Y:S01]  /*2b80*/  USHF.L.U32 UR23, UR18, 0x7, URZ ;  /* 0x0000000712177899 */ /* 0x000fe2000800063f */
[----:B------:R-:W-:Y:S01]  /*2b90*/  IADD3.X R23, R23, UR17, RZ, P3, !PT ;  /* 0x0000001117177c10 */ /* 0x000fe20009ffe4ff */
[----:B------:R-:W-:Y:S01]  /*2ba0*/  IMAD R63, R63, UR18, RZ ;  /* 0x000000123f3f7c24 */ /* 0x000fe2000f8e02ff */
[----:B------:R-:W-:Y:S01]  /*2bb0*/  SHF.R.S32.HI R55, RZ, 0x1f, R52 ;  /* 0x0000001fff377819 */ /* 0x000fe20000011434 */
[----:B------:R-:W-:Y:S01]  /*2bc0*/  IMAD R65, R65, UR18, RZ ;  /* 0x0000001241417c24 */ /* 0x000fe2000f8e02ff */
[----:B------:R-:W-:Y:S01]  /*2bd0*/  IADD3.X R41, R41, UR17, RZ, P2, !PT ;  /* 0x0000001129297c10 */ /* 0x000fe200097fe4ff */
[----:B------:R-:W-:Y:S01]  /*2be0*/  IMAD R66, R66, UR18, RZ ;  /* 0x0000001242427c24 */ /* 0x000fe2000f8e02ff */
[----:B------:R-:W-:Y:S01]  /*2bf0*/  IADD3.X R43, R43, UR17, RZ, P6, !PT ;  /* 0x000000112b2b7c10 */ /* 0x000fe2000b7fe4ff */
[----:B------:R-:W-:Y:S01]  /*2c00*/  IMAD R67, R67, UR18, RZ ;  /* 0x0000001243437c24 */ /* 0x000fe2000f8e02ff */
[----:B------:R-:W-:Y:S01]  /*2c10*/  IADD3.X R45, R45, UR17, RZ, P5, !PT ;  /* 0x000000112d2d7c10 */ /* 0x000fe2000affe4ff */
[----:B------:R-:W-:Y:S01]  /*2c20*/  IMAD R68, R68, UR18, RZ ;  /* 0x0000001244447c24 */ /* 0x000fe2000f8e02ff */
[----:B------:R-:W-:Y:S01]  /*2c30*/  IADD3.X R47, R47, UR17, RZ, P1, !PT ;  /* 0x000000112f2f7c10 */ /* 0x000fe20008ffe4ff */
[----:B------:R-:W-:Y:S01]  /*2c40*/  IMAD R69, R69, UR18, RZ ;  /* 0x0000001245457c24 */ /* 0x000fe2000f8e02ff */
[----:B------:R-:W-:Y:S01]  /*2c50*/  IADD3 R48, P4, R17, UR16, RZ ;  /* 0x0000001011307c10 */ /* 0x000fe2000ff9e0ff */
[----:B------:R-:W-:Y:S01]  /*2c60*/  IMAD R19, R19, UR18, RZ ;  /* 0x0000001213137c24 */ /* 0x000fe2000f8e02ff */
[----:B------:R-:W-:Y:S01]  /*2c70*/  IADD3 R50, P3, R50, UR16, RZ ;  /* 0x0000001032327c10 */ /* 0x000fe2000ff7e0ff */
[----:B------:R-:W-:Y:S01]  /*2c80*/  IMAD R18, R18, UR18, RZ ;  /* 0x0000001212127c24 */ /* 0x000fe2000f8e02ff */
[----:B------:R-:W-:-:S02]  /*2c90*/  IADD3 R52, P2, R52, UR16, RZ ;  /* 0x0000001034347c10 */ /* 0x000fc4000ff5e0ff */
[----:B------:R-:W-:Y:S02]  /*2ca0*/  IADD3 R54, P6, R26, UR16, RZ ;  /* 0x000000101a367c10 */ /* 0x000fe4000ffde0ff */
[----:B------:R-:W-:Y:S02]  /*2cb0*/  IADD3 R56, P5, R7, UR16, RZ ;  /* 0x0000001007387c10 */ /* 0x000fe4000ffbe0ff */
[----:B------:R-:W-:Y:S01]  /*2cc0*/  IADD3 R58, P1, R8, UR16, RZ ;  /* 0x00000010083a7c10 */ /* 0x000fe2000ff3e0ff */
[----:B------:R-:W-:Y:S01]  /*2cd0*/  USHF.R.S32.HI UR16, URZ, 0x1f, UR20 ;  /* 0x0000001f3f107899 */ /* 0x000fe20008011414 */
[----:B------:R-:W-:Y:S01]  /*2ce0*/  LEA.HI.X.SX32 R62, R4, UR19, 0x1, P0 ;  /* 0x00000013043e7c11 */ /* 0x000fe200080f0eff */
[----:B------:R-:W-:Y:S01]  /*2cf0*/  UIADD3 UR19, UR58, 0x4000, URZ ;  /* 0x000040003a137890 */ /* 0x000fe2000fffe03f */
[----:B------:R-:W-:Y:S01]  /*2d00*/  SHF.R.S32.HI R51, RZ, 0x1f, R17 ;  /* 0x0000001fff337819 */ /* 0x000fe20000011411 */
[----:B------:R-:W-:Y:S01]  /*2d10*/  ULEA.HI UR20, UR16, UR20, URZ, 0x7 ;  /* 0x0000001410147291 */ /* 0x000fe2000f8f383f */
[----:B------:R-:W-:Y:S01]  /*2d20*/  SHF.R.S32.HI R57, RZ, 0x1f, R26 ;  /* 0x0000001fff397819 */ /* 0x000fe2000001141a */
[----:B------:R-:W-:Y:S01]  /*2d30*/  USHF.R.U32.HI UR16, URZ, 0x4, UR19 ;  /* 0x000000043f107899 */ /* 0x000fe20008011613 */
[----:B------:R-:W-:Y:S01]  /*2d40*/  SHF.R.S32.HI R59, RZ, 0x1f, R7 ;  /* 0x0000001fff3b7819 */ /* 0x000fe20000011407 */
[----:B------:R-:W-:Y:S01]  /*2d50*/  USHF.R.S32.HI UR61, URZ, 0x7, UR20 ;  /* 0x000000073f3d7899 */ /* 0x000fe20008011414 */
[----:B------:R-:W-:Y:S01]  /*2d60*/  SHF.R.S32.HI R60, RZ, 0x1f, R8 ;  /* 0x0000001fff3c7819 */ /* 0x000fe20000011408 */
[----:B------:R-:W-:Y:S01]  /*2d70*/  USGXT.U32 UR16, UR16, 0xe ;  /* 0x0000000e1010789a */ /* 0x000fe20008000000 */
[----:B------:R-:W-:Y:S01]  /*2d80*/  IADD3.X R51, R51, UR17, RZ, P4, !PT ;  /* 0x0000001133337c10 */ /* 0x000fe2000a7fe4ff */
[----:B------:R-:W-:Y:S01]  /*2d90*/  IMAD.U32 R4, RZ, RZ, UR23 ;  /* 0x00000017ff047e24 */ /* 0x000fe2000f8e00ff */
[----:B------:R-:W-:Y:S01]  /*2da0*/  IADD3.X R53, R53, UR17, RZ, P3, !PT ;  /* 0x0000001135357c10 */ /* 0x000fe20009ffe4ff */
[----:B------:R-:W-:Y:S01]  /*2db0*/  UIADD3 UR19, UP0, UR16, 0x2, URZ ;  /* 0x0000000210137890 */ /* 0x000fe2000ff1e03f */
[----:B------:R-:W-:-:S02]  /*2dc0*/  IADD3.X R55, R55, UR17, RZ, P2, !PT ;  /* 0x0000001137377c10 */ /* 0x000fc400097fe4ff */
[----:B------:R-:W-:Y:S02]  /*2dd0*/  IADD3.X R57, R57, UR17, RZ, P6, !PT ;  /* 0x0000001139397c10 */ /* 0x000fe4000b7fe4ff */
[----:B------:R-:W-:Y:S02]  /*2de0*/  IADD3.X R59, R59, UR17, RZ, P5, !PT ;  /* 0x000000113b3b7c10 */ /* 0x000fe4000affe4ff */
[----:B------:R-:W-:Y:S01]  /*2df0*/  IADD3.X R60, R60, UR17, RZ, P1, !PT ;  /* 0x000000113c3c7c10 */ /* 0x000fe20008ffe4ff */
[----:B------:R-:W-:Y:S01]  /*2e00*/  UMOV UR17, URZ ;  /* 0x0000003f00117c82 */ /* 0x000fe20008000000 */
[----:B------:R-:W-:Y:S01]  /*2e10*/  UMOV UR20, UR19 ;  /* 0x0000001300147c82 */ /* 0x000fe20008000000 */
[----:B------:R-:W-:Y:S01]  /*2e20*/  UIADD3.X UR21, UR17, 0x40000040, URZ, UP0, !UPT ;  /* 0x4000004011157890 */ /* 0x000fe200087fe43f */
[C---:B------:R-:W-:Y:S02]  /*2e30*/  LOP3.LUT R17, R11.reuse, 0x70, RZ, 0xfc, !PT ;  /* 0x000000700b117812 */ /* 0x040fe400078efcff */
[C---:B------:R-:W-:Y:S01]  /*2e40*/  LOP3.LUT R16, R11.reuse, 0x60, RZ, 0xfc, !PT ;  /* 0x000000600b107812 */ /* 0x040fe200078efcff */
[----:B------:R-:W-:Y:S01]  /*2e50*/  UIADD3.64 UR26, UR20, 0x2, URZ ;  /* 0x00000002141a7897 */ /* 0x000fe2000fffe03f */
[----:B------:R-:W-:Y:S01]  /*2e60*/  LOP3.LUT R15, R11, 0x50, RZ, 0xfc, !PT ;  /* 0x000000500b0f7812 */ /* 0x000fe200078efcff */
[----:B------:R-:W-:Y:S01]  /*2e70*/  IMAD R17, R17, UR18, RZ ;  /* 0x0000001211117c24 */ /* 0x000fe2000f8e02ff */
[C---:B------:R-:W-:Y:S01]  /*2e80*/  LOP3.LUT R14, R11.reuse, 0x40, RZ, 0xfc, !PT ;  /* 0x000000400b0e7812 */ /* 0x040fe200078efcff */
[----:B------:R-:W-:Y:S01]  /*2e90*/  IMAD R16, R16, UR18, RZ ;  /* 0x0000001210107c24 */ /* 0x000fe2000f8e02ff */
[----:B------:R-:W-:Y:S01]  /*2ea0*/  LOP3.LUT R13, R11, 0x30, RZ, 0xfc, !PT ;  /* 0x000000300b0d7812 */ /* 0x000fe200078efcff */
[----:B------:R-:W-:Y:S01]  /*2eb0*/  IMAD R15, R15, UR18, RZ ;  /* 0x000000120f0f7c24 */ /* 0x000fe2000f8e02ff */
[C---:B------:R-:W-:Y:S01]  /*2ec0*/  LOP3.LUT R12, R11.reuse, 0x20, RZ, 0xfc, !PT ;  /* 0x000000200b0c7812 */ /* 0x040fe200078efcff */
[----:B------:R-:W-:Y:S01]  /*2ed0*/  IMAD R14, R14, UR18, RZ ;  /* 0x000000120e0e7c24 */ /* 0x000fe2000f8e02ff */
[----:B------:R-:W-:Y:S01]  /*2ee0*/  LOP3.LUT R10, R11, 0x10, RZ, 0xfc, !PT ;  /* 0x000000100b0a7812 */ /* 0x000fe200078efcff */
[----:B------:R-:W-:Y:S01]  /*2ef0*/  IMAD R13, R13, UR18, RZ ;  /* 0x000000120d0d7c24 */ /* 0x000fe2000f8e02ff */
[----:B------:R-:W-:Y:S01]  /*2f00*/  LOP3.LUT R6, R6, R11, RZ, 0xfc, !PT ;  /* 0x0000000b06067212 */ /* 0x000fe200078efcff */
[----:B------:R-:W-:Y:S01]  /*2f10*/  IMAD R12, R12, UR18, RZ ;  /* 0x000000120c0c7c24 */ /* 0x000fe2000f8e02ff */
[----:B------:R-:W-:Y:S01]  /*2f20*/  R2UR UR36, R38 ;  /* 0x00000000262472ca */ /* 0x000fe200000e0000 */
[----:B------:R-:W-:Y:S01]  /*2f30*/  IMAD R11, R11, UR18, RZ ;  /* 0x000000120b0b7c24 */ /* 0x000fe2000f8e02ff */
[----:B------:R-:W-:-:S02]  /*2f40*/  R2UR UR35, R39 ;  /* 0x00000000272372ca */ /* 0x000fc400000e0000 */
[----:B------:R-:W-:Y:S02]  /*2f50*/  CS2R R38, SRZ ;  /* 0x0000000000267805 */ /* 0x000fe4000001ff00 */
[----:B------:R-:W-:Y:S01]  /*2f60*/  R2UR UR34, R37 ;  /* 0x00000000252272ca */ /* 0x000fe200000e0000 */
[----:B------:R-:W-:Y:S01]  /*2f70*/  IMAD.U32 R70, RZ, RZ, UR26 ;  /* 0x0000001aff467e24 */ /* 0x000fe2000f8e00ff */
[----:B------:R-:W-:Y:S02]  /*2f80*/  R2UR UR33, R36 ;  /* 0x00000000242172ca */ /* 0x000fe400000e0000 */
[----:B------:R-:W-:Y:S02]  /*2f90*/  CS2R R36, SRZ ;  /* 0x0000000000247805 */ /* 0x000fe4000001ff00 */
[----:B------:R-:W-:Y:S01]  /*2fa0*/  R2UR UR32, R35 ;  /* 0x00000000232072ca */ /* 0x000fe200000e0000 */
[----:B------:R-:W-:Y:S01]  /*2fb0*/  IMAD.U32 R71, RZ, RZ, UR27 ;  /* 0x0000001bff477e24 */ /* 0x000fe2000f8e00ff */
[----:B------:R-:W-:-:S02]  /*2fc0*/  R2UR UR31, R34 ;  /* 0x00000000221f72ca */ /* 0x000fc400000e0000 */
[----:B------:R-:W-:Y:S02]  /*2fd0*/  CS2R R34, SRZ ;  /* 0x0000000000227805 */ /* 0x000fe4000001ff00 */
[----:B------:R-:W-:Y:S02]  /*2fe0*/  R2UR UR30, R32 ;  /* 0x00000000201e72ca */ /* 0x000fe400000e0000 */
[----:B------:R-:W-:Y:S02]  /*2ff0*/  CS2R R32, SRZ ;  /* 0x0000000000207805 */ /* 0x000fe4000001ff00 */
[----:B------:R-:W-:Y:S01]  /*3000*/  R2UR UR29, R31 ;  /* 0x000000001f1d72ca */ /* 0x000fe200000e0000 */
[----:B------:R-:W-:Y:S01]  /*3010*/  IMAD R10, R10, UR18, RZ ;  /* 0x000000120a0a7c24 */ /* 0x000fe2000f8e02ff */
[----:B------:R-:W-:Y:S02]  /*3020*/  R2UR UR28, R30 ;  /* 0x000000001e1c72ca */ /* 0x000fe400000e0000 */
[----:B------:R-:W-:-:S02]  /*3030*/  CS2R R30, SRZ ;  /* 0x00000000001e7805 */ /* 0x000fc4000001ff00 */
[----:B------:R-:W-:Y:S01]  /*3040*/  R2UR UR15, R29 ;  /* 0x000000001d0f72ca */ /* 0x000fe200000e0000 */
[----:B------:R-:W-:Y:S01]  /*3050*/  UIADD3.64 UR24, UR20, 0x4, URZ ;  /* 0x0000000414187897 */ /* 0x000fe2000fffe03f */
[----:B------:R-:W-:Y:S02]  /*3060*/  R2UR UR7, R28 ;  /* 0x000000001c0772ca */ /* 0x000fe400000e0000 */
[----:B------:R-:W-:Y:S02]  /*3070*/  CS2R R28, SRZ ;  /* 0x00000000001c7805 */ /* 0x000fe4000001ff00 */
[----:B------:R-:W-:Y:S02]  /*3080*/  R2UR UR6, R27 ;  /* 0x000000001b0672ca */ /* 0x000fe400000e0000 */
[----:B------:R-:W-:Y:S02]  /*3090*/  CS2R R26, SRZ ;  /* 0x00000000001a7805 */ /* 0x000fe4000001ff00 */
[----:B------:R-:W-:-:S02]  /*30a0*/  R2UR UR5, R25 ;  /* 0x00000000190572ca */ /* 0x000fc400000e0000 */
[----:B------:R-:W-:Y:S02]  /*30b0*/  R2UR UR4, R24 ;  /* 0x00000000180472ca */ /* 0x000fe400000e0000 */
[----:B------:R-:W-:Y:S02]  /*30c0*/  CS2R R24, SRZ ;  /* 0x0000000000187805 */ /* 0x000fe4000001ff00 */
[C---:B------:R-:W-:Y:S02]  /*30d0*/  LOP3.LUT R8, R6.reuse, 0x50, RZ, 0x3c, !PT ;  /* 0x0000005006087812 */ /* 0x040fe400078e3cff */
[C---:B------:R-:W-:Y:S02]  /*30e0*/  LOP3.LUT R7, R6.reuse, 0x60, RZ, 0x3c, !PT ;  /* 0x0000006006077812 */ /* 0x040fe400078e3cff */
[----:B------:R-:W-:-:S07]  /*30f0*/  LOP3.LUT R6, R6, 0x70, RZ, 0x3c, !PT ;  /* 0x0000007006067812 */ /* 0x000fce00078e3cff */
.L_x_1:
[C---:B------:R-:W-:Y:S02]  /*3100*/  LEA.HI R70, R0.reuse, 0x8, RZ, 0x1a ;  /* 0x0000000800467811 */ /* 0x040fe400078fd0ff */
[----:B------:R-:W-:Y:S02]  /*3110*/  LEA.HI R71, R0, 0x18, RZ, 0x1a ;  /* 0x0000001800477811 */ /* 0x000fe400078fd0ff */
[----:B------:R-:W-:Y:S02]  /*3120*/  ISETP.GE.AND P1, PT, R70, UR59, PT ;  /* 0x0000003b46007c0c */ /* 0x000fe4000bf26270 */
[----:B------:R-:W-:Y:S02]  /*3130*/  IADD3 R78, P6, R18, R61, RZ ;  /* 0x0000003d124e7210 */ /* 0x000fe40007fde0ff */
[----:B------:R-:W-:Y:S02]  /*3140*/  ISETP.GE.AND P5, PT, R71, UR59, PT ;  /* 0x0000003b47007c0c */ /* 0x000fe4000bfa6270 */
[----:B------:R-:W-:-:S02]  /*3150*/  LEA.HI R72, R0, 0x28, RZ, 0x1a ;  /* 0x0000002800487811 */ /* 0x000fc400078fd0ff */
[----:B------:R-:W-:Y:S02]  /*3160*/  LEA.HI.X.SX32 R79, R18, R62, 0x1, P6 ;  /* 0x0000003e124f7211 */ /* 0x000fe400030f0eff */
[----:B------:R-:W-:Y:S02]  /*3170*/  LEA.HI R70, R0, 0x38, RZ, 0x1a ;  /* 0x0000003800467811 */ /* 0x000fe400078fd0ff */
[----:B------:R-:W-:Y:S02]  /*3180*/  IADD3 R74, P6, R19, R61, RZ ;  /* 0x0000003d134a7210 */ /* 0x000fe40007fde0ff */
[----:B------:R-:W-:Y:S02]  /*3190*/  ISETP.GE.AND P4, PT, R72, UR59, PT ;  /* 0x0000003b48007c0c */ /* 0x000fe4000bf86270 */
[----:B------:R-:W-:Y:S02]  /*31a0*/  PRMT R112, RZ, 0x7610, R112 ;  /* 0x00007610ff707816 */ /* 0x000fe40000000070 */
[----:B------:R-:W-:-:S02]  /*31b0*/  LEA.HI R72, R0, 0x58, RZ, 0x1a ;  /* 0x0000005800487811 */ /* 0x000fc400078fd0ff */
[----:B------:R-:W-:Y:S02]  /*31c0*/  PRMT R123, RZ, 0x7610, R123 ;  /* 0x00007610ff7b7816 */ /* 0x000fe4000000007b */
[----:B------:R-:W-:Y:S01]  /*31d0*/  LEA.HI R71, R0, 0x48, RZ, 0x1a ;  /* 0x0000004800477811 */ /* 0x000fe200078fd0ff */
[----:B------:R0:W2:Y:S01]  /*31e0*/  @!P1 LDG.E.U8 R112, desc[UR38][R78.64] ;  /* 0x000000264e709981 */ /* 0x0000a2000c1e1100 */
[----:B------:R-:W-:Y:S02]  /*31f0*/  ISETP.GE.AND P0, PT, R70, UR59, PT ;  /* 0x0000003b46007c0c */ /* 0x000fe4000bf06270 */
[----:B------:R-:W-:Y:S02]  /*3200*/  LEA.HI.X.SX32 R75, R19, R62, 0x1, P6 ;  /* 0x0000003e134b7211 */ /* 0x000fe400030f0eff */
[----:B------:R-:W-:Y:S02]  /*3210*/  LEA.HI R70, R0, 0x68, RZ, 0x1a ;  /* 0x0000006800467811 */ /* 0x000fe400078fd0ff */
[----:B------:R-:W-:Y:S01]  /*3220*/  ISETP.GE.AND P2, PT, R72, UR59, PT ;  /* 0x0000003b48007c0c */ /* 0x000fe2000bf46270 */
[----:B------:R1:W3:Y:S01]  /*3230*/  @!P5 LDG.E.U8 R123, desc[UR38][R74.64] ;  /* 0x000000264a7bd981 */ /* 0x0002e2000c1e1100 */
[----:B------:R-:W-:-:S02]  /*3240*/  ISETP.GE.AND P3, PT, R71, UR59, PT ;  /* 0x0000003b47007c0c */ /* 0x000fc4000bf66270 */
[CC--:B------:R-:W-:Y:S02]  /*3250*/  IADD3 R72, P6, R69.reuse, R61.reuse, RZ ;  /* 0x0000003d45487210 */ /* 0x0c0fe40007fde0ff */
[----:B------:R-:W-:Y:S02]  /*3260*/  ISETP.GE.AND P1, PT, R70, UR59, PT ;  /* 0x0000003b46007c0c */ /* 0x000fe4000bf26270 */
[----:B------:R-:W-:Y:S02]  /*3270*/  LEA.HI R71, R0, 0x78, RZ, 0x1a ;  /* 0x0000007800477811 */ /* 0x000fe400078fd0ff */
[----:B------:R-:W-:Y:S02]  /*3280*/  IADD3 R70, P5, R68, R61, RZ ;  /* 0x0000003d44467210 */ /* 0x000fe40007fbe0ff */
[----:B------:R-:W-:Y:S02]  /*3290*/  LEA.HI.X.SX32 R73, R69, R62, 0x1, P6 ;  /* 0x0000003e45497211 */ /* 0x000fe400030f0eff */
[----:B------:R-:W-:-:S02]  /*32a0*/  PRMT R121, RZ, 0x7610, R121 ;  /* 0x00007610ff797816 */ /* 0x000fc40000000079 */
[----:B------:R-:W-:Y:S02]  /*32b0*/  ISETP.GE.AND P6, PT, R71, UR59, PT ;  /* 0x0000003b47007c0c */ /* 0x000fe4000bfc6270 */
[----:B------:R-:W-:Y:S02]  /*32c0*/  LEA.HI.X.SX32 R71, R68, R62, 0x1, P5 ;  /* 0x0000003e44477211 */ /* 0x000fe400028f0eff */
[----:B------:R-:W-:Y:S01]  /*32d0*/  PRMT R119, RZ, 0x7610, R119 ;  /* 0x00007610ff777816 */ /* 0x000fe20000000077 */
[----:B------:R4:W5:Y:S01]  /*32e0*/  @!P4 LDG.E.U8 R121, desc[UR38][R72.64] ;  /* 0x000000264879c981 */ /* 0x000962000c1e1100 */
[----:B0-----:R-:W-:Y:S02]  /*32f0*/  IADD3 R78, P5, R67, R61, RZ ;  /* 0x0000003d434e7210 */ /* 0x001fe40007fbe0ff */
[----:B------:R-:W-:Y:S02]  /*3300*/  SHF.R.U32.HI R80, RZ, 0x6, R0 ;  /* 0x00000006ff507819 */ /* 0x000fe40000011600 */
[----:B-1----:R-:W-:Y:S01]  /*3310*/  LOP3.LUT R75, R0, 0x7f, RZ, 0xc0, !PT ;  /* 0x0000007f004b7812 */ /* 0x002fe200078ec0ff */
[----:B------:R-:W5:Y:S01]  /*3320*/  @!P0 LDG.E.U8 R119, desc[UR38][R70.64] ;  /* 0x0000002646778981 */ /* 0x000f62000c1e1100 */
[----:B------:R-:W-:-:S02]  /*3330*/  PRMT R114, RZ, 0x7610, R114 ;  /* 0x00007610ff727816 */ /* 0x000fc40000000072 */
[----:B------:R-:W-:Y:S02]  /*3340*/  IADD3 R74, P4, R66, R61, RZ ;  /* 0x0000003d424a7210 */ /* 0x000fe40007f9e0ff */
[-C--:B------:R-:W-:Y:S02]  /*3350*/  LEA.HI.X.SX32 R79, R67, R62.reuse, 0x1, P5 ;  /* 0x0000003e434f7211 */ /* 0x080fe400028f0eff */
[----:B------:R-:W-:Y:S02]  /*3360*/  SGXT.U32 R80, R80, 0x3 ;  /* 0x000000035050781a */ /* 0x000fe40000000000 */
[----:B------:R-:W-:Y:S01]  /*3370*/  ISETP.GE.AND P0, PT, R75, UR59, PT ;  /* 0x0000003b4b007c0c */ /* 0x000fe2000bf06270 */
[----:B------:R0:W5:Y:S01]  /*3380*/  @!P3 LDG.E.U8 R114, desc[UR38][R78.64] ;  /* 0x000000264e72b981 */ /* 0x000162000c1e1100 */
[----:B------:R-:W-:Y:S02]  /*3390*/  PRMT R115, RZ, 0x7610, R115 ;  /* 0x00007610ff737816 */ /* 0x000fe40000000073 */
[----:B------:R-:W-:-:S02]  /*33a0*/  LEA.HI.X.SX32 R75, R66, R62, 0x1, P4 ;  /* 0x0000003e424b7211 */ /* 0x000fc400020f0eff */
[-C--:B----4-:R-:W-:Y:S02]  /*33b0*/  IADD3 R72, P3, R65, R61.reuse, RZ ;  /* 0x0000003d41487210 */ /* 0x090fe40007f7e0ff */
[C---:B------:R-:W-:Y:S01]  /*33c0*/  ISETP.GE.AND P5, PT, R80.reuse, UR59, PT ;  /* 0x0000003b50007c0c */ /* 0x040fe2000bfa6270 */
[----:B------:R1:W4:Y:S01]  /*33d0*/  @!P2 LDG.E.U8 R115, desc[UR38][R74.64] ;  /* 0x000000264a73a981 */ /* 0x000322000c1e1100 */
[----:B------:R-:W-:Y:S02]  /*33e0*/  MOV R76, UR25 ;  /* 0x00000019004c7c02 */ /* 0x000fe40008000f00 */
[----:B0-----:R-:W-:Y:S02]  /*33f0*/  LOP3.LUT R78, R80, 0x10, RZ, 0xfc, !PT ;  /* 0x00000010504e7812 */ /* 0x001fe400078efcff */
[----:B------:R-:W-:Y:S02]  /*3400*/  PRMT R110, RZ, 0x7610, R110 ;  /* 0x00007610ff6e7816 */ /* 0x000fe4000000006e */
[----:B------:R-:W-:-:S02]  /*3410*/  IADD3 R70, P2, R63, R61, RZ ;  /* 0x0000003d3f467210 */ /* 0x000fc40007f5e0ff */
[-C--:B------:R-:W-:Y:S02]  /*3420*/  LEA.HI.X.SX32 R73, R65, R62.reuse, 0x1, P3 ;  /* 0x0000003e41497211 */ /* 0x080fe400018f0eff */
[----:B------:R-:W-:Y:S02]  /*3430*/  ISETP.GE.AND P4, PT, R78, UR59, PT ;  /* 0x0000003b4e007c0c */ /* 0x000fe4000bf86270 */
[----:B-1----:R-:W-:Y:S01]  /*3440*/  LOP3.LUT R74, R80, 0x20, RZ, 0xfc, !PT ;  /* 0x00000020504a7812 */ /* 0x002fe200078efcff */
[----:B------:R0:W4:Y:S01]  /*3450*/  @!P1 LDG.E.U8 R110, desc[UR38][R72.64] ;  /* 0x00000026486e9981 */ /* 0x000122000c1e1100 */
[----:B------:R-:W-:Y:S02]  /*3460*/  IADD3 R78, P3, R11, R61, RZ ;  /* 0x0000003d0b4e7210 */ /* 0x000fe40007f7e0ff */
[----:B------:R-:W-:Y:S02]  /*3470*/  LEA.HI.X.SX32 R71, R63, R62, 0x1, P2 ;  /* 0x0000003e3f477211 */ /* 0x000fe400010f0eff */
[----:B------:R-:W-:-:S02]  /*3480*/  PRMT R111, RZ, 0x7610, R111 ;  /* 0x00007610ff6f7816 */ /* 0x000fc4000000006f */
[----:B------:R-:W-:Y:S02]  /*3490*/  PRMT R122, RZ, 0x7610, R122 ;  /* 0x00007610ff7a7816 */ /* 0x000fe4000000007a */
[----:B------:R-:W-:Y:S02]  /*34a0*/  ISETP.GE.AND P2, PT, R74, UR59, PT ;  /* 0x0000003b4a007c0c */ /* 0x000fe4000bf46270 */
[----:B------:R-:W-:Y:S01]  /*34b0*/  LOP3.LUT R75, R80, 0x30, RZ, 0xfc, !PT ;  /* 0x00000030504b7812 */ /* 0x000fe200078efcff */
[----:B------:R1:W4:Y:S01]  /*34c0*/  @!P6 LDG.E.U8 R111, desc[UR38][R70.64] ;  /* 0x00000026466fe981 */ /* 0x000322000c1e1100 */
[----:B------:R-:W-:Y:S02]  /*34d0*/  LEA.HI.X.SX32 R79, R11, R62, 0x1, P3 ;  /* 0x0000003e0b4f7211 */ /* 0x000fe400018f0eff */
[----:B------:R-:W-:Y:S02]  /*34e0*/  IADD3 R74, P1, R10, R61, RZ ;  /* 0x0000003d0a4a7210 */ /* 0x000fe40007f3e0ff */
[----:B------:R-:W-:Y:S01]  /*34f0*/  ISETP.GE.AND P3, PT, R75, UR59, PT ;  /* 0x0000003b4b007c0c */ /* 0x000fe2000bf66270 */
[----:B------:R-:W2:Y:S01]  /*3500*/  @!P5 LDG.E.U8 R122, desc[UR38][R78.64] ;  /* 0x000000264e7ad981 */ /* 0x000ea2000c1e1100 */
[----:B------:R-:W-:-:S02]  /*3510*/  PRMT R95, RZ, 0x7610, R95 ;  /* 0x00007610ff5f7816 */ /* 0x000fc4000000005f */
[----:B------:R-:W-:Y:S02]  /*3520*/  LEA.HI.X.SX32 R75, R10, R62, 0x1, P1 ;  /* 0x0000003e0a4b7211 */ /* 0x000fe400008f0eff */
[----:B0-----:R-:W-:Y:S02]  /*3530*/  LOP3.LUT R72, R80, 0x40, RZ, 0xfc, !PT ;  /* 0x0000004050487812 */ /* 0x001fe400078efcff */
[----:B-1----:R-:W-:Y:S01]  /*3540*/  IADD3 R70, P5, R12, R61, RZ ;  /* 0x0000003d0c467210 */ /* 0x002fe20007fbe0ff */
[----:B------:R0:W3:Y:S01]  /*3550*/  @!P4 LDG.E.U8 R95, desc[UR38][R74.64] ;  /* 0x000000264a5fc981 */ /* 0x0000e2000c1e1100 */
[----:B------:R-:W-:Y:S02]  /*3560*/  PRMT R120, RZ, 0x7610, R120 ;  /* 0x00007610ff787816 */ /* 0x000fe40000000078 */
[----:B------:R-:W-:Y:S02]  /*3570*/  ISETP.GE.AND P1, PT, R72, UR59, PT ;  /* 0x0000003b48007c0c */ /* 0x000fe4000bf26270 */
[----:B------:R-:W-:-:S02]  /*3580*/  LOP3.LUT R73, R80, 0x50, RZ, 0xfc, !PT ;  /* 0x0000005050497812 */ /* 0x000fc400078efcff */
[-C--:B------:R-:W-:Y:S02]  /*3590*/  LEA.HI.X.SX32 R71, R12, R62.reuse, 0x1, P5 ;  /* 0x0000003e0c477211 */ /* 0x080fe400028f0eff */
[-C--:B------:R-:W-:Y:S02]  /*35a0*/  IADD3 R72, P4, R13, R61.reuse, RZ ;  /* 0x0000003d0d487210 */ /* 0x080fe40007f9e0ff */
[----:B------:R-:W-:Y:S01]  /*35b0*/  ISETP.GE.AND P5, PT, R73, UR59, PT ;  /* 0x0000003b49007c0c */ /* 0x000fe2000bfa6270 */
[----:B------:R1:W5:Y:S01]  /*35c0*/  @!P2 LDG.E.U8 R120, desc[UR38][R70.64] ;  /* 0x000000264678a981 */ /* 0x000362000c1e1100 */
[----:B------:R-:W-:Y:S02]  /*35d0*/  PRMT R116, RZ, 0x7610, R116 ;  /* 0x00007610ff747816 */ /* 0x000fe40000000074 */
[----:B------:R-:W-:Y:S02]  /*35e0*/  LEA.HI.X.SX32 R73, R13, R62, 0x1, P4 ;  /* 0x0000003e0d497211 */ /* 0x000fe400020f0eff */
[----:B------:R-:W-:-:S02]  /*35f0*/  IADD3 R84, P2, R14, R61, RZ ;  /* 0x0000003d0e547210 */ /* 0x000fc40007f5e0ff */
[C---:B------:R-:W-:Y:S01]  /*3600*/  LOP3.LUT R81, R80.reuse, 0x60, RZ, 0xfc, !PT ;  /* 0x0000006050517812 */ /* 0x040fe200078efcff */
[----:B------:R1:W4:Y:S01]  /*3610*/  @!P3 LDG.E.U8 R116, desc[UR38][R72.64] ;  /* 0x000000264874b981 */ /* 0x000322000c1e1100 */
[----:B0-----:R-:W-:Y:S02]  /*3620*/  LOP3.LUT R74, R80, 0x70, RZ, 0xfc, !PT ;  /* 0x00000070504a7812 */ /* 0x001fe400078efcff */
[----:B------:R-:W-:Y:S02]  /*3630*/  PRMT R118, RZ, 0x7610, R118 ;  /* 0x00007610ff767816 */ /* 0x000fe40000000076 */
[----:B------:R-:W-:Y:S02]  /*3640*/  LEA.HI.X.SX32 R85, R14, R62, 0x1, P2 ;  /* 0x0000003e0e557211 */ /* 0x000fe400010f0eff */
[----:B------:R-:W-:Y:S02]  /*3650*/  IADD3 R78, P3, R15, R61, RZ ;  /* 0x0000003d0f4e7210 */ /* 0x000fe40007f7e0ff */
[----:B------:R-:W-:Y:S01]  /*3660*/  ISETP.GE.AND P4, PT, R81, UR59, PT ;  /* 0x0000003b51007c0c */ /* 0x000fe2000bf86270 */
[----:B------:R-:W4:Y:S01]  /*3670*/  @!P1 LDG.E.U8 R118, desc[UR38][R84.64] ;  /* 0x0000002654769981 */ /* 0x000f22000c1e1100 */
[----:B------:R-:W-:-:S02]  /*3680*/  ISETP.GE.AND P2, PT, R74, UR59, PT ;  /* 0x0000003b4a007c0c */ /* 0x000fc4000bf46270 */
[----:B------:R-:W-:Y:S02]  /*3690*/  LEA.HI.X.SX32 R79, R15, R62, 0x1, P3 ;  /* 0x0000003e0f4f7211 */ /* 0x000fe400018f0eff */
[-C--:B-1----:R-:W-:Y:S02]  /*36a0*/  IADD3 R70, P3, R16, R61.reuse, RZ ;  /* 0x0000003d10467210 */ /* 0x082fe40007f7e0ff */
[----:B------:R-:W-:Y:S02]  /*36b0*/  IADD3 R74, P1, R17, R61, RZ ;  /* 0x0000003d114a7210 */ /* 0x000fe40007f3e0ff */
[----:B------:R-:W-:Y:S02]  /*36c0*/  PRMT R117, RZ, 0x7610, R117 ;  /* 0x00007610ff757816 */ /* 0x000fe40000000075 */
[----:B------:R-:W-:Y:S02]  /*36d0*/  PRMT R96, RZ, 0x7610, R96 ;  /* 0x00007610ff607816 */ /* 0x000fe40000000060 */
[----:B------:R-:W-:-:S02]  /*36e0*/  PRMT R113, RZ, 0x7610, R113 ;  /* 0x00007610ff717816 */ /* 0x000fc40000000071 */
[-C--:B------:R-:W-:Y:S01]  /*36f0*/  LEA.HI.X.SX32 R71, R16, R62.reuse, 0x1, P3 ;  /* 0x0000003e10477211 */ /* 0x080fe200018f0eff */
[----:B------:R-:W4:Y:S01]  /*3700*/  @!P5 LDG.E.U8 R117, desc[UR38][R78.64] ;  /* 0x000000264e75d981 */ /* 0x000f22000c1e1100 */
[----:B------:R-:W-:Y:S02]  /*3710*/  LEA.HI.X.SX32 R75, R17, R62, 0x1, P1 ;  /* 0x0000003e114b7211 */ /* 0x000fe400008f0eff */
[----:B------:R-:W-:Y:S01]  /*3720*/  MOV R77, UR24 ;  /* 0x00000018004d7c02 */ /* 0x000fe20008000f00 */
[----:B------:R0:W4:Y:S04]  /*3730*/  @!P4 LDG.E.U8 R96, desc[UR38][R70.64] ;  /* 0x000000264660c981 */ /* 0x000128000c1e1100 */
[----:B------:R-:W4:Y:S01]  /*3740*/  @!P2 LDG.E.U8 R113, desc[UR38][R74.64] ;  /* 0x000000264a71a981 */ /* 0x000f22000c1e1100 */
[----:B------:R-:W-:-:S02]  /*3750*/  SHF.R.S32.HI R82, RZ, 0x1f, R9 ;  /* 0x0000001fff527819 */ /* 0x000fc40000011409 */
[C---:B------:R-:W-:Y:S02]  /*3760*/  IADD3 R86, P1, R9.reuse, R56, RZ ;  /* 0x0000003809567210 */ /* 0x040fe40007f3e0ff */
[----:B------:R-:W-:-:S03]  /*3770*/  IADD3 R72, P3, R9, R58, RZ ;  /* 0x0000003a09487210 */ /* 0x000fc60007f7e0ff */
[C---:B------:R-:W-:Y:S01]  /*3780*/  IMAD.X R87, R82.reuse, 0x1, R59, P1 ;  /* 0x0000000152577824 */ /* 0x040fe200008e063b */
[C---:B0-----:R-:W-:Y:S01]  /*3790*/  IADD3 R70, P1, R9.reuse, UR37, RZ ;  /* 0x0000002509467c10 */ /* 0x041fe2000ff3e0ff */
[C---:B------:R-:W-:Y:S01]  /*37a0*/  IMAD.X R73, R82.reuse, 0x1, R60, P3 ;  /* 0x0000000152497824 */ /* 0x040fe200018e063c */
[----:B------:R-:W-:Y:S01]  /*37b0*/  PRMT R109, RZ, 0x7610, R109 ;  /* 0x00007610ff6d7816 */ /* 0x000fe2000000006d */
[----:B------:R-:W-:Y:S01]  /*37c0*/  BAR.SYNC.DEFER_BLOCKING 0x0 ;  /* 0x0000000000007b1d */ /* 0x000fe20000010000 */
[C---:B------:R-:W-:Y:S02]  /*37d0*/  IADD3.X R71, R82.reuse, UR5, RZ, P1, !PT ;  /* 0x0000000552477c10 */ /* 0x040fe40008ffe4ff */
[----:B------:R-:W-:Y:S02]  /*37e0*/  IADD3 R78, P1, R9, UR40, RZ ;  /* 0x00000028094e7c10 */ /* 0x000fe4000ff3e0ff */
[----:B------:R-:W-:Y:S02]  /*37f0*/  PRMT R94, RZ, 0x7610, R94 ;  /* 0x00007610ff5e7816 */ /* 0x000fe4000000005e */
[----:B------:R-:W-:-:S02]  /*3800*/  IADD3.X R79, R82, UR6, RZ, P1, !PT ;  /* 0x00000006524f7c10 */ /* 0x000fc40008ffe4ff */
[----:B------:R-:W-:Y:S02]  /*3810*/  PRMT R93, RZ, 0x7610, R93 ;  /* 0x00007610ff5d7816 */ /* 0x000fe4000000005d */
[----:B------:R-:W-:Y:S01]  /*3820*/  PRMT R107, RZ, 0x7610, R107 ;  /* 0x00007610ff6b7816 */ /* 0x000fe2000000006b */
[----:B------:R0:W4:Y:S04]  /*3830*/  @!P0 LDG.E.U8 R109, desc[UR38][R72.64] ;  /* 0x00000026486d8981 */ /* 0x000128000c1e1100 */
[----:B------:R1:W4:Y:S04]  /*3840*/  @!P0 LDG.E.U8 R94, desc[UR38][R86.64] ;  /* 0x00000026565e8981 */ /* 0x000328000c1e1100 */
[----:B------:R1:W4:Y:S01]  /*3850*/  @!P0 LDG.E.U8 R93, desc[UR38][R70.64] ;  /* 0x00000026465d8981 */ /* 0x000322000c1e1100 */
[----:B0-----:R-:W-:-:S02]  /*3860*/  IADD3 R72, P1, R9, UR42, RZ ;  /* 0x0000002a09487c10 */ /* 0x001fc4000ff3e0ff */
[----:B------:R-:W-:Y:S01]  /*3870*/  PRMT R106, RZ, 0x7610, R106 ;  /* 0x00007610ff6a7816 */ /* 0x000fe2000000006a */
[----:B------:R0:W4:Y:S01]  /*3880*/  @!P0 LDG.E.U8 R107, desc[UR38][R78.64] ;  /* 0x000000264e6b8981 */ /* 0x000122000c1e1100 */
[C---:B------:R-:W-:Y:S02]  /*3890*/  IADD3.X R73, R82.reuse, UR8, RZ, P1, !PT ;  /* 0x0000000852497c10 */ /* 0x040fe40008ffe4ff */
[C---:B-1----:R-:W-:Y:S02]  /*38a0*/  IADD3 R86, P1, R9.reuse, UR43, RZ ;  /* 0x0000002b09567c10 */ /* 0x042fe4000ff3e0ff */
[C---:B------:R-:W-:Y:S01]  /*38b0*/  IADD3 R84, P2, R9.reuse, UR36, RZ ;  /* 0x0000002409547c10 */ /* 0x040fe2000ff5e0ff */
[----:B------:R1:W4:Y:S01]  /*38c0*/  @!P0 LDG.E.U8 R106, desc[UR38][R72.64] ;  /* 0x00000026486a8981 */ /* 0x000322000c1e1100 */
[----:B------:R-:W-:Y:S02]  /*38d0*/  IADD3.X R87, R82, UR9, RZ, P1, !PT ;  /* 0x0000000952577c10 */ /* 0x000fe40008ffe4ff */
[----:B------:R-:W-:-:S04]  /*38e0*/  IADD3 R70, P1, R9, UR45, RZ ;  /* 0x0000002d09467c10 */ /* 0x000fc8000ff3e0ff */
[----:B------:R-:W-:Y:S02]  /*38f0*/  IADD3.X R71, R82, UR11, RZ, P1, !PT ;  /* 0x0000000b52477c10 */ /* 0x000fe40008ffe4ff */
[----:B0-----:R-:W-:-:S04]  /*3900*/  IADD3 R78, P1, R9, UR46, RZ ;  /* 0x0000002e094e7c10 */ /* 0x001fc8000ff3e0ff */
[C---:B------:R-:W-:Y:S02]  /*3910*/  IADD3.X R79, R82.reuse, UR12, RZ, P1, !PT ;  /* 0x0000000c524f7c10 */ /* 0x040fe40008ffe4ff */
[----:B-1----:R-:W-:Y:S02]  /*3920*/  IADD3 R72, P1, R9, UR48, RZ ;  /* 0x0000003009487c10 */ /* 0x002fe4000ff3e0ff */
[----:B------:R-:W-:Y:S02]  /*3930*/  PRMT R108, RZ, 0x7610, R108 ;  /* 0x00007610ff6c7816 */ /* 0x000fe4000000006c */
[----:B------:R-:W-:Y:S02]  /*3940*/  PRMT R90, RZ, 0x7610, R90 ;  /* 0x00007610ff5a7816 */ /* 0x000fe4000000005a */
[C---:B------:R-:W-:Y:S02]  /*3950*/  IADD3.X R85, R82.reuse, UR4, RZ, P2, !PT ;  /* 0x0000000452557c10 */ /* 0x040fe400097fe4ff */
[----:B------:R-:W-:-:S02]  /*3960*/  IADD3.X R73, R82, UR14, RZ, P1, !PT ;  /* 0x0000000e52497c10 */ /* 0x000fc40008ffe4ff */
[C---:B------:R-:W-:Y:S01]  /*3970*/  IADD3 R74, P2, R9.reuse, UR41, RZ ;  /* 0x00000029094a7c10 */ /* 0x040fe2000ff5e0ff */
[----:B------:R0:W4:Y:S01]  /*3980*/  @!P0 LDG.E.U8 R108, desc[UR38][R84.64] ;  /* 0x00000026546c8981 */ /* 0x000122000c1e1100 */
[----:B------:R-:W-:Y:S02]  /*3990*/  IADD3 R98, P1, R9, UR49, RZ ;  /* 0x0000003109627c10 */ /* 0x000fe4000ff3e0ff */
[----:B------:R-:W-:Y:S01]  /*39a0*/  PRMT R92, RZ, 0x7610, R92 ;  /* 0x00007610ff5c7816 */ /* 0x000fe2000000005c */
[----:B------:R1:W4:Y:S01]  /*39b0*/  @!P0 LDG.E.U8 R90, desc[UR38][R70.64] ;  /* 0x00000026465a8981 */ /* 0x000322000c1e1100 */
[----:B------:R-:W-:Y:S02]  /*39c0*/  PRMT R104, RZ, 0x7610, R104 ;  /* 0x00007610ff687816 */ /* 0x000fe40000000068 */
[C---:B------:R-:W-:Y:S02]  /*39d0*/  IADD3.X R75, R82.reuse, UR7, RZ, P2, !PT ;  /* 0x00000007524b7c10 */ /* 0x040fe400097fe4ff */
[----:B------:R-:W-:-:S02]  /*39e0*/  IADD3.X R99, R82, UR15, RZ, P1, !PT ;  /* 0x0000000f52637c10 */ /* 0x000fc40008ffe4ff */
[C---:B0-----:R-:W-:Y:S01]  /*39f0*/  IADD3 R84, P2, R9.reuse, UR44, RZ ;  /* 0x0000002c09547c10 */ /* 0x041fe2000ff5e0ff */
[----:B------:R0:W4:Y:S01]  /*3a00*/  @!P0 LDG.E.U8 R92, desc[UR38][R74.64] ;  /* 0x000000264a5c8981 */ /* 0x000122000c1e1100 */
[----:B------:R-:W-:Y:S02]  /*3a10*/  PRMT R91, RZ, 0x7610, R91 ;  /* 0x00007610ff5b7816 */ /* 0x000fe4000000005b */
[----:B-1----:R-:W-:Y:S01]  /*3a20*/  IADD3 R70, P1, R9, UR51, RZ ;  /* 0x0000003309467c10 */ /* 0x002fe2000ff3e0ff */
[----:B------:R1:W4:Y:S01]  /*3a30*/  @!P0 LDG.E.U8 R104, desc[UR38][R78.64] ;  /* 0x000000264e688981 */ /* 0x000322000c1e1100 */
[----:B------:R-:W-:Y:S02]  /*3a40*/  PRMT R105, RZ, 0x7610, R105 ;  /* 0x00007610ff697816 */ /* 0x000fe40000000069 */
[----:B------:R-:W-:Y:S01]  /*3a50*/  PRMT R103, RZ, 0x7610, R103 ;  /* 0x00007610ff677816 */ /* 0x000fe20000000067 */
[----:B------:R1:W4:Y:S01]  /*3a60*/  @!P0 LDG.E.U8 R91, desc[UR38][R86.64] ;  /* 0x00000026565b8981 */ /* 0x000322000c1e1100 */
[----:B------:R-:W-:-:S02]  /*3a70*/  IADD3.X R85, R82, UR10, RZ, P2, !PT ;  /* 0x0000000a52557c10 */ /* 0x000fc400097fe4ff */
[C---:B------:R-:W-:Y:S02]  /*3a80*/  IADD3.X R71, R82.reuse, UR29, RZ, P1, !PT ;  /* 0x0000001d52477c10 */ /* 0x040fe40008ffe4ff */
[C---:B0-----:R-:W-:Y:S01]  /*3a90*/  IADD3 R74, P2, R9.reuse, UR47, RZ ;  /* 0x0000002f094a7c10 */ /* 0x041fe2000ff5e0ff */
[----:B------:R0:W4:Y:S01]  /*3aa0*/  @!P0 LDG.E.U8 R105, desc[UR38][R84.64] ;  /* 0x0000002654698981 */ /* 0x000122000c1e1100 */
[----:B-1----:R-:W-:Y:S02]  /*3ab0*/  IADD3 R78, P1, R9, UR52, RZ ;  /* 0x00000034094e7c10 */ /* 0x002fe4000ff3e0ff */
[----:B------:R-:W-:Y:S01]  /*3ac0*/  PRMT R89, RZ, 0x7610, R89 ;  /* 0x00007610ff597816 */ /* 0x000fe20000000059 */
[----:B------:R1:W4:Y:S01]  /*3ad0*/  @!P0 LDG.E.U8 R103, desc[UR38][R72.64] ;  /* 0x0000002648678981 */ /* 0x000322000c1e1100 */
[----:B------:R-:W-:Y:S02]  /*3ae0*/  PRMT R87, RZ, 0x7610, R87 ;  /* 0x00007610ff577816 */ /* 0x000fe40000000057 */
[----:B------:R-:W-:-:S02]  /*3af0*/  IADD3.X R75, R82, UR13, RZ, P2, !PT ;  /* 0x0000000d524b7c10 */ /* 0x000fc400097fe4ff */
[C---:B------:R-:W-:Y:S02]  /*3b00*/  IADD3.X R79, R82.reuse, UR30, RZ, P1, !PT ;  /* 0x0000001e524f7c10 */ /* 0x040fe40008ffe4ff */
[C---:B0-----:R-:W-:Y:S01]  /*3b10*/  IADD3 R84, P2, R9.reuse, UR50, RZ ;  /* 0x0000003209547c10 */ /* 0x041fe2000ff5e0ff */
[----:B------:R0:W4:Y:S01]  /*3b20*/  @!P0 LDG.E.U8 R89, desc[UR38][R74.64] ;  /* 0x000000264a598981 */ /* 0x000122000c1e1100 */
[----:B-1----:R-:W-:Y:S02]  /*3b30*/  IADD3 R72, P1, R9, UR54, RZ ;  /* 0x0000003609487c10 */ /* 0x002fe4000ff3e0ff */
[----:B------:R-:W-:Y:S01]  /*3b40*/  PRMT R101, RZ, 0x7610, R101 ;  /* 0x00007610ff657816 */ /* 0x000fe20000000065 */
[----:B------:R1:W4:Y:S01]  /*3b50*/  @!P0 LDG.E.U8 R87, desc[UR38][R70.64] ;  /* 0x0000002646578981 */ /* 0x000322000c1e1100 */
[C---:B------:R-:W-:Y:S02]  /*3b60*/  IADD3.X R85, R82.reuse, UR28, RZ, P2, !PT ;  /* 0x0000001c52557c10 */ /* 0x040fe400097fe4ff */
[----:B------:R-:W-:-:S02]  /*3b70*/  IADD3.X R73, R82, UR32, RZ, P1, !PT ;  /* 0x0000002052497c10 */ /* 0x000fc40008ffe4ff */
[C---:B0-----:R-:W-:Y:S01]  /*3b80*/  IADD3 R74, P2, R9.reuse, UR53, RZ ;  /* 0x00000035094a7c10 */ /* 0x041fe2000ff5e0ff */
[----:B------:R0:W4:Y:S01]  /*3b90*/  @!P0 LDG.E.U8 R101, desc[UR38][R78.64] ;  /* 0x000000264e658981 */ /* 0x000122000c1e1100 */
[----:B------:R-:W-:Y:S02]  /*3ba0*/  PRMT R102, RZ, 0x7610, R102 ;  /* 0x00007610ff667816 */ /* 0x000fe40000000066 */
[----:B-1----:R-:W-:Y:S02]  /*3bb0*/  IADD3 R70, P1, R9, UR55, RZ ;  /* 0x0000003709467c10 */ /* 0x002fe4000ff3e0ff */
[----:B------:R-:W-:Y:S02]  /*3bc0*/  PRMT R86, RZ, 0x7610, R86 ;  /* 0x00007610ff567816 */ /* 0x000fe40000000056 */
[----:B------:R1:W4:Y:S01]  /*3bd0*/  @!P0 LDG.E.U8 R102, desc[UR38][R84.64] ;  /* 0x0000002654668981 */ /* 0x000322000c1e1100 */
[C---:B------:R-:W-:Y:S02]  /*3be0*/  IADD3.X R75, R82.reuse, UR31, RZ, P2, !PT ;  /* 0x0000001f524b7c10 */ /* 0x040fe400097fe4ff */
[----:B------:R-:W-:-:S02]  /*3bf0*/  IADD3.X R71, R82, UR33, RZ, P1, !PT ;  /* 0x0000002152477c10 */ /* 0x000fc40008ffe4ff */
[C---:B0-----:R-:W-:Y:S01]  /*3c00*/  IADD3 R78, P1, R9.reuse, UR57, RZ ;  /* 0x00000039094e7c10 */ /* 0x041fe2000ff3e0ff */
[----:B------:R0:W4:Y:S01]  /*3c10*/  @!P0 LDG.E.U8 R86, desc[UR38][R74.64] ;  /* 0x000000264a568981 */ /* 0x000122000c1e1100 */
[----:B------:R-:W-:Y:S02]  /*3c20*/  PRMT R88, RZ, 0x7610, R88 ;  /* 0x00007610ff587816 */ /* 0x000fe40000000058 */
[----:B------:R-:W-:Y:S02]  /*3c30*/  IADD3.X R79, R82, UR35, RZ, P1, !PT ;  /* 0x00000023524f7c10 */ /* 0x000fe40008ffe4ff */
[----:B-1----:R-:W-:Y:S02]  /*3c40*/  PRMT R85, RZ, 0x7610, R85 ;  /* 0x00007610ff557816 */ /* 0x002fe40000000055 */
[----:B------:R-:W-:Y:S01]  /*3c50*/  PRMT R100, RZ, 0x7610, R100 ;  /* 0x00007610ff647816 */ /* 0x000fe20000000064 */
[----:B------:R1:W4:Y:S01]  /*3c60*/  @!P0 LDG.E.U8 R88, desc[UR38][R98.64] ;  /* 0x0000002662588981 */ /* 0x000322000c1e1100 */
[----:B0-----:R-:W-:-:S02]  /*3c70*/  IADD3 R74, P1, R9, R52, RZ ;  /* 0x00000034094a7210 */ /* 0x001fc40007f3e0ff */
[C---:B------:R-:W-:Y:S01]  /*3c80*/  IADD3 R124, P2, R9.reuse, UR56, RZ ;  /* 0x00000038097c7c10 */ /* 0x040fe2000ff5e0ff */
[----:B------:R0:W4:Y:S01]  /*3c90*/  @!P0 LDG.E.U8 R85, desc[UR38][R70.64] ;  /* 0x0000002646558981 */ /* 0x000122000c1e1100 */
[----:B------:R-:W-:Y:S01]  /*3ca0*/  PRMT R84, RZ, 0x7610, R84 ;  /* 0x00007610ff547816 */ /* 0x000fe20000000054 */
[C---:B------:R-:W-:Y:S01]  /*3cb0*/  IMAD.X R75, R82.reuse, 0x1, R55, P1 ;  /* 0x00000001524b7824 */ /* 0x040fe200008e0637 */
[----:B------:R-:W-:Y:S01]  /*3cc0*/  IADD3.X R125, R82, UR34, RZ, P2, !PT ;  /* 0x00000022527d7c10 */ /* 0x000fe200097fe4ff */
[----:B------:R0:W4:Y:S01]  /*3cd0*/  @!P0 LDG.E.U8 R100, desc[UR38][R72.64] ;  /* 0x0000002648648981 */ /* 0x000122000c1e1100 */
[----:B-1----:R-:W-:Y:S02]  /*3ce0*/  PRMT R99, RZ, 0x7610, R99 ;  /* 0x00007610ff637816 */ /* 0x002fe40000000063 */
[----:B------:R-:W-:Y:S01]  /*3cf0*/  PRMT R98, RZ, 0x7610, R98 ;  /* 0x00007610ff627816 */ /* 0x000fe20000000062 */
[----:B------:R1:W4:Y:S01]  /*3d00*/  @!P0 LDG.E.U8 R84, desc[UR38][R78.64] ;  /* 0x000000264e548981 */ /* 0x000322000c1e1100 */
[----:B0-----:R-:W-:-:S03]  /*3d10*/  IADD3 R70, P1, R9, R50, RZ ;  /* 0x0000003209467210 */ /* 0x001fc60007f3e0ff */
[----:B------:R0:W4:Y:S01]  /*3d20*/  @!P0 LDG.E.U8 R99, desc[UR38][R124.64] ;  /* 0x000000267c638981 */ /* 0x000122000c1e1100 */
[----:B------:R-:W-:Y:S01]  /*3d30*/  IADD3 R72, P2, R9, R54, RZ ;  /* 0x0000003609487210 */ /* 0x000fe20007f5e0ff */
[----:B------:R-:W-:Y:S01]  /*3d40*/  IMAD.X R71, R82, 0x1, R53, P1 ;  /* 0x0000000152477824 */ /* 0x000fe200008e0635 */
[----:B-1----:R-:W-:-:S03]  /*3d50*/  SHF.R.S32.HI R78, RZ, 0x1f, R9 ;  /* 0x0000001fff4e7819 */ /* 0x002fc60000011409 */
[----:B------:R-:W-:Y:S01]  /*3d60*/  IMAD.X R73, R82, 0x1, R57, P2 ;  /* 0x0000000152497824 */ /* 0x000fe200010e0639 */
[----:B0-----:R-:W-:Y:S02]  /*3d70*/  IADD3 R124, P1, R9, R46, RZ ;  /* 0x0000002e097c7210 */ /* 0x001fe40007f3e0ff */
[----:B------:R-:W-:Y:S02]  /*3d80*/  PRMT R83, RZ, 0x7610, R83 ;  /* 0x00007610ff537816 */ /* 0x000fe40000000053 */
[----:B------:R0:W4:Y:S01]  /*3d90*/  @!P0 LDG.E.U8 R98, desc[UR38][R72.64] ;  /* 0x0000002648628981 */ /* 0x000122000c1e1100 */
[----:B------:R-:W-:Y:S01]  /*3da0*/  IMAD.X R125, R78, 0x1, R49, P1 ;  /* 0x000000014e7d7824 */ /* 0x000fe200008e0631 */
[----:B------:R-:W-:Y:S02]  /*3db0*/  PRMT R79, RZ, 0x7610, R79 ;  /* 0x00007610ff4f7816 */ /* 0x000fe4000000004f */
[----:B------:R1:W4:Y:S01]  /*3dc0*/  @!P0 LDG.E.U8 R83, desc[UR38][R74.64] ;  /* 0x000000264a538981 */ /* 0x000322000c1e1100 */
[----:B------:R-:W-:-:S03]  /*3dd0*/  PRMT R97, RZ, 0x7610, R97 ;  /* 0x00007610ff617816 */ /* 0x000fc60000000061 */
[----:B------:R1:W4:Y:S01]  /*3de0*/  @!P0 LDG.E.U8 R79, desc[UR38][R70.64] ;  /* 0x00000026464f8981 */ /* 0x000322000c1e1100 */
[----:B0-----:R-:W-:-:S03]  /*3df0*/  IADD3 R72, P1, R9, R48, RZ ;  /* 0x0000003009487210 */ /* 0x001fc60007f3e0ff */
[----:B------:R0:W4:Y:S02]  /*3e00*/  @!P0 LDG.E.U8 R97, desc[UR38][R124.64] ;  /* 0x000000267c618981 */ /* 0x000124000c1e1100 */
[----:B------:R-:W-:Y:S01]  /*3e10*/  IMAD.X R73, R78, 0x1, R51, P1 ;  /* 0x000000014e497824 */ /* 0x000fe200008e0633 */
[----:B-1----:R-:W-:-:S05]  /*3e20*/  IADD3 R74, P1, R9, R44, RZ ;  /* 0x0000002c094a7210 */ /* 0x002fca0007f3e0ff */
[----:B------:R-:W-:Y:S01]  /*3e30*/  IMAD.X R75, R78, 0x1, R47, P1 ;  /* 0x000000014e4b7824 */ /* 0x000fe200008e062f */
[----:B------:R-:W-:Y:S02]  /*3e40*/  IADD3 R70, P1, R9, R42, RZ ;  /* 0x0000002a09467210 */ /* 0x000fe40007f3e0ff */
[----:B0-----:R-:W-:-:S03]  /*3e50*/  PRMT R124, RZ, 0x7610, R124 ;  /* 0x00007610ff7c7816 */ /* 0x001fc6000000007c */
[----:B------:R-:W-:Y:S01]  /*3e60*/  IMAD.X R71, R78, 0x1, R45, P1 ;  /* 0x000000014e477824 */ /* 0x000fe200008e062d */
[----:B------:R-:W-:-:S04]  /*3e70*/  PRMT R82, RZ, 0x7610, R82 ;  /* 0x00007610ff527816 */ /* 0x000fc80000000052 */
[----:B------:R0:W4:Y:S01]  /*3e80*/  @!P0 LDG.E.U8 R124, desc[UR38][R70.64] ;  /* 0x00000026467c8981 */ /* 0x000122000c1e1100 */
[----:B------:R-:W-:-:S03]  /*3e90*/  PRMT R81, RZ, 0x7610, R81 ;  /* 0x00007610ff517816 */ /* 0x000fc60000000051 */
[----:B------:R1:W4:Y:S01]  /*3ea0*/  @!P0 LDG.E.U8 R82, desc[UR38][R72.64] ;  /* 0x0000002648528981 */ /* 0x000322000c1e1100 */
[----:B------:R-:W-:-:S03]  /*3eb0*/  PRMT R125, RZ, 0x7610, R125 ;  /* 0x00007610ff7d7816 */ /* 0x000fc6000000007d */
[----:B------:R1:W4:Y:S01]  /*3ec0*/  @!P0 LDG.E.U8 R81, desc[UR38][R74.64] ;  /* 0x000000264a518981 */ /* 0x000322000c1e1100 */
[----:B0-----:R-:W-:-:S05]  /*3ed0*/  IADD3 R70, P1, R9, R22, RZ ;  /* 0x0000001609467210 */ /* 0x001fca0007f3e0ff */
[----:B------:R-:W-:Y:S01]  /*3ee0*/  IMAD.X R71, R78, 0x1, R41, P1 ;  /* 0x000000014e477824 */ /* 0x000fe200008e0629 */
[----:B-1----:R-:W-:-:S04]  /*3ef0*/  IADD3 R72, P1, R9, R40, RZ ;  /* 0x0000002809487210 */ /* 0x002fc80007f3e0ff */
[----:B------:R0:W4:Y:S01]  /*3f00*/  @!P0 LDG.E.U8 R125, desc[UR38][R70.64] ;  /* 0x00000026467d8981 */ /* 0x000122000c1e1100 */
[----:B------:R-:W-:Y:S01]  /*3f10*/  IMAD.X R73, R78, 0x1, R43, P1 ;  /* 0x000000014e497824 */ /* 0x000fe200008e062b */
[----:B------:R-:W-:-:S05]  /*3f20*/  IADD3 R74, P1, R9, R64, RZ ;  /* 0x00000040094a7210 */ /* 0x000fca0007f3e0ff */
[----:B------:R-:W-:Y:S01]  /*3f30*/  IMAD.X R75, R78, 0x1, R23, P1 ;  /* 0x000000014e4b7824 */ /* 0x000fe200008e0617 */
[----:B------:R-:W-:Y:S02]  /*3f40*/  PRMT R78, RZ, 0x7610, R78 ;  /* 0x00007610ff4e7816 */ /* 0x000fe4000000004e */
[----:B0-----:R-:W-:-:S04]  /*3f50*/  PRMT R70, RZ, 0x7610, R70 ;  /* 0x00007610ff467816 */ /* 0x001fc80000000046 */
[----:B------:R-:W4:Y:S04]  /*3f60*/  @!P0 LDG.E.U8 R78, desc[UR38][R74.64] ;  /* 0x000000264a4e8981 */ /* 0x000f28000c1e1100 */
[----:B------:R0:W4:Y:S01]  /*3f70*/  @!P0 LDG.E.U8 R70, desc[UR38][R72.64] ;  /* 0x0000002648468981 */ /* 0x000122000c1e1100 */
[----:B------:R-:W-:-:S05]  /*3f80*/  IMAD.SHL.U32 R71, R0, 0x10, RZ ;  /* 0x0000001000477824 */ /* 0x000fca00078e00ff */
[----:B0-----:R-:W-:Y:S02]  /*3f90*/  LOP3.LUT R72, R71, 0x70, RZ, 0xc0, !PT ;  /* 0x0000007047487812 */ /* 0x001fe400078ec0ff */
[----:B------:R-:W-:-:S05]  /*3fa0*/  LOP3.LUT R71, R0, 0x3f, RZ, 0xc0, !PT ;  /* 0x0000003f00477812 */ /* 0x000fca00078ec0ff */
[----:B------:R-:W-:-:S05]  /*3fb0*/  IMAD R71, R71, 0x80, R72 ;  /* 0x0000008047477824 */ /* 0x000fca00078e0248 */
[----:B------:R-:W-:Y:S02]  /*3fc0*/  LOP3.LUT R71, R71, R80, RZ, 0xfc, !PT ;  /* 0x0000005047477212 */ /* 0x000fe400078efcff */
[----:B------:R-:W-:Y:S02]  /*3fd0*/  LOP3.LUT R80, R0, 0x180, RZ, 0xc0, !PT ;  /* 0x0000018000507812 */ /* 0x000fe400078ec0ff */
[C---:B------:R-:W-:Y:S01]  /*3fe0*/  LOP3.LUT R72, R71.reuse, 0x10, RZ, 0x3c, !PT ;  /* 0x0000001047487812 */ /* 0x040fe200078e3cff */
[----:B--2---:R-:W-:Y:S01]  /*3ff0*/  STS.U8 [R71+UR58+0x4000], R122 ;  /* 0x0040007a47007988 */ /* 0x004fe2000800003a */
[C---:B------:R-:W-:Y:S02]  /*4000*/  LOP3.LUT R73, R71.reuse, 0x20, RZ, 0x3c, !PT ;  /* 0x0000002047497812 */ /* 0x040fe400078e3cff */
[C---:B------:R-:W-:Y:S01]  /*4010*/  LOP3.LUT R74, R71.reuse, 0x30, RZ, 0x3c, !PT ;  /* 0x00000030474a7812 */ /* 0x040fe200078e3cff */
[----:B------:R0:W-:Y:S01]  /*4020*/  STS.U8 [R71+UR58+0x4008], R112 ;  /* 0x0040087047007988 */ /* 0x0001e2000800003a */
[----:B------:R-:W-:-:S03]  /*4030*/  LOP3.LUT R75, R71, 0x40, RZ, 0x3c, !PT ;  /* 0x00000040474b7812 */ /* 0x000fc600078e3cff */
[----:B---3--:R-:W-:Y:S01]  /*4040*/  STS.U8 [R72+UR58+0x4000], R95 ;  /* 0x0040005f48007988 */ /* 0x008fe2000800003a */
[----:B0-----:R-:W-:-:S03]  /*4050*/  SHF.R.U32.HI R71, RZ, 0x3, R80 ;  /* 0x00000003ff477819 */ /* 0x001fc60000011650 */
[----:B------:R0:W-:Y:S04]  /*4060*/  STS.U8 [R72+UR58+0x4008], R123 ;  /* 0x0040087b48007988 */ /* 0x0001e8000800003a */
[----:B-----5:R-:W-:Y:S04]  /*4070*/  STS.U8 [R73+UR58+0x4000], R120 ;  /* 0x0040007849007988 */ /* 0x020fe8000800003a */
[----:B------:R-:W-:Y:S01]  /*4080*/  STS.U8 [R73+UR58+0x4008], R121 ;  /* 0x0040087949007988 */ /* 0x000fe2000800003a */
[----:B0-----:R-:W-:-:S03]  /*4090*/  LOP3.LUT R72, R71, 0x1ff, R0, 0x78, !PT ;  /* 0x000001ff47487812 */ /* 0x001fc600078e7800 */
[----:B----4-:R-:W-:Y:S01]  /*40a0*/  STS.U8 [R74+UR58+0x4000], R116 ;  /* 0x004000744a007988 */ /* 0x010fe2000800003a */
[----:B------:R-:W-:-:S03]  /*40b0*/  LOP3.LUT R71, R72, 0x40, RZ, 0x3c, !PT ;  /* 0x0000004048477812 */ /* 0x000fc600078e3cff */
[----:B------:R-:W-:Y:S04]  /*40c0*/  STS.U8 [R74+UR58+0x4008], R119 ;  /* 0x004008774a007988 */ /* 0x000fe8000800003a */
        /* <DEDUP_REMOVED lines=8> */
[----:B------:R-:W-:Y:S04]  /*4150*/  STS.U8 [R72+UR58], R109 ;  /* 0x0000006d48007988 */ /* 0x000fe8000800003a */
[----:B------:R-:W-:Y:S04]  /*4160*/  STS.U8 [R72+UR58+0x800], R107 ;  /* 0x0008006b48007988 */ /* 0x000fe8000800003a */
[----:B------:R-:W-:Y:S01]  /*4170*/  STS.U8 [R72+UR58+0xc00], R106 ;  /* 0x000c006a48007988 */ /* 0x000fe2000800003a */
[----:B------:R-:W-:-:S03]  /*4180*/  R2UR UR17, R5 ;  /* 0x00000000051172ca */ /* 0x000fc600000e0000 */
        /* <DEDUP_REMOVED lines=28> */
[----:B------:R0:W-:Y:S01]  /*4350*/  STS.U8 [R71+UR58+0x3e00], R78 ;  /* 0x003e004e47007988 */ /* 0x0001e2000800003a */
[----:B------:R1:W-:Y:S06]  /*4360*/  MEMBAR.ALL.CTA ;  /* 0x0000000000007992 */ /* 0x0003ec0000008000 */
[----:B-1----:R-:W1:Y:S01]  /*4370*/  FENCE.VIEW.ASYNC.S ;  /* 0x00000000000073c6 */ /* 0x002e620000000000 */
[----:B------:R-:W-:-:S04]  /*4380*/  USHF.L.U32 UR17, UR17, 0x6, URZ ;  /* 0x0000000611117899 */ /* 0x000fc8000800063f */
[----:B------:R-:W-:Y:S01]  /*4390*/  ULOP3.LUT UR17, UR17, 0x300, URZ, 0xc0, !UPT ;  /* 0x0000030011117892 */ /* 0x000fe2000f8ec03f */
[----:B-1----:R-:W-:Y:S03]  /*43a0*/  BAR.SYNC.DEFER_BLOCKING 0x0 ;  /* 0x0000000000007b1d */ /* 0x002fe60000010000 */
[----:B------:R-:W-:-:S04]  /*43b0*/  ULEA.HI UR17, UR58, UR17, URZ, 0x1c ;  /* 0x000000113a117291 */ /* 0x000fc8000f8fe03f */
[----:B------:R-:W-:Y:S01]  /*43c0*/  ULOP3.LUT UR18, UR17, 0x3fff, URZ, 0xc0, !UPT ;  /* 0x00003fff11127892 */ /* 0x000fe2000f8ec03f */
[----:B------:R-:W-:Y:S02]  /*43d0*/  UMOV UR19, 0x40000040 ;  /* 0x4000004000137882 */ /* 0x000fe40000000000 */
[----:B------:R-:W-:Y:S01]  /*43e0*/  UMOV UR17, 0x40000040 ;  /* 0x4000004000117882 */ /* 0x000fe20000000000 */
[----:B------:R-:W-:-:S06]  /*43f0*/  WARPGROUP.ARRIVE ;  /* 0x00000000000079c5 */ /* 0x000fcc0000000000 */
[----:B------:R-:W-:Y:S01]  /*4400*/  QGMMA.64x32x32.F32.E4M3.E4M3 R24, gdesc[UR16], R24 ;  /* 0x00600000101879f3 */ /* 0x000fe20008700818 */
[----:B------:R-:W-:Y:S01]  /*4410*/  UIADD3 UR22, UP0, UR18, 0x2, URZ ;  /* 0x0000000212167890 */ /* 0x000fe2000ff1e03f */
[----:B------:R-:W-:-:S03]  /*4420*/  UMOV UR17, URZ ;  /* 0x0000003f00117c82 */ /* 0x000fc60008000000 */
[----:B------:R-:W-:Y:S02]  /*4430*/  UIADD3.X UR23, UR17, 0x40000040, URZ, UP0, !UPT ;  /* 0x4000004011177890 */ /* 0x000fe400087fe43f */
[----:B------:R-:W-:Y:S02]  /*4440*/  UIADD3.64 UR24, UR20, 0x2, URZ ;  /* 0x0000000214187897 */ /* 0x000fe4000fffe03f */
[----:B------:R-:W-:-:S05]  /*4450*/  UIADD3.64 UR26, UR22, 0x2, URZ ;  /* 0x00000002161a7897 */ /* 0x000fca000fffe03f */
[----:B------:R-:W-:Y:S04]  /*4460*/  QGMMA.64x32x32.F32.E4M3.E4M3 R24, gdesc[UR20], R24 ;  /* 0x00600000141879f3 */ /* 0x000fe80008700818 */
[----:B------:R-:W-:Y:S01]  /*4470*/  QGMMA.64x32x32.F32.E4M3.E4M3 R24, gdesc[UR24], R24 ;  /* 0x00600000181879f3 */ /* 0x000fe20008700818 */
[----:B------:R-:W-:Y:S02]  /*4480*/  R2UR UR25, R76 ;  /* 0x000000004c1972ca */ /* 0x000fe400000e0000 */
[----:B------:R-:W-:Y:S01]  /*4490*/  R2UR UR24, R77 ;  /* 0x000000004d1872ca */ /* 0x000fe200000e0000 */
[----:B------:R-:W-:Y:S01]  /*44a0*/  UIADD3.64 UR26, UR22, 0x4, URZ ;  /* 0x00000004161a7897 */ /* 0x000fe2000fffe03f */
[----:B------:R-:W-:Y:S01]  /*44b0*/  R2UR UR18, R4 ;  /* 0x00000000041272ca */ /* 0x000fe200000e0000 */
[----:B------:R-:W-:-:S02]  /*44c0*/  USHF.R.S32.HI UR17, URZ, 0x1f, UR60 ;  /* 0x0000001f3f117899 */ /* 0x000fc4000801143c */
[----:B------:R-:W-:Y:S01]  /*44d0*/  IADD3 R46, P1, R46, UR60, RZ ;  /* 0x0000003c2e2e7c10 */ /* 0x000fe2000ff3e0ff */
[----:B------:R-:W-:Y:S02]  /*44e0*/  UIADD3 UR61, UR61, -0x1, URZ ;  /* 0xffffffff3d3d7890 */ /* 0x000fe4000fffe03f */
[----:B------:R-:W-:Y:S02]  /*44f0*/  UIADD3 UR57, UP5, UR60, UR57, URZ ;  /* 0x000000393c397290 */ /* 0x000fe4000ffbe03f */
[----:B------:R-:W-:Y:S01]  /*4500*/  UIADD3 UR56, UP4, UR60, UR56, URZ ;  /* 0x000000383c387290 */ /* 0x000fe2000ff9e03f */
[----:B------:R-:W-:Y:S01]  /*4510*/  IADD3.X R49, R49, UR17, RZ, P1, !PT ;  /* 0x0000001131317c10 */ /* 0x000fe20008ffe4ff */
[----:B------:R-:W-:Y:S01]  /*4520*/  UIADD3 UR55, UP3, UR60, UR55, URZ ;  /* 0x000000373c377290 */ /* 0x000fe2000ff7e03f */
[----:B------:R-:W-:Y:S01]  /*4530*/  QGMMA.64x32x32.F32.E4M3.E4M3 R24, gdesc[UR24], R24, gsb0 ;  /* 0x00600000181879f3 */ /* 0x000fe20008000818 */
[----:B------:R-:W-:Y:S02]  /*4540*/  UIADD3 UR54, UP2, UR60, UR54, URZ ;  /* 0x000000363c367290 */ /* 0x000fe4000ff5e03f */
[----:B------:R-:W-:-:S02]  /*4550*/  UIADD3 UR53, UP1, UR60, UR53, URZ ;  /* 0x000000353c357290 */ /* 0x000fc4000ff3e03f */
[----:B------:R-:W-:Y:S01]  /*4560*/  UIADD3 UR52, UP0, UR60, UR52, URZ ;  /* 0x000000343c347290 */ /* 0x000fe2000ff1e03f */
[----:B------:R-:W-:Y:S01]  /*4570*/  ISETP.NE.U32.AND P1, PT, RZ, UR61, PT ;  /* 0x0000003dff007c0c */ /* 0x000fe2000bf25070 */
[----:B------:R-:W-:Y:S01]  /*4580*/  UIADD3.X UR35, UR17, UR35, URZ, UP5, !UPT ;  /* 0x0000002311237290 */ /* 0x000fe2000affe43f */
[----:B0-----:R-:W-:Y:S01]  /*4590*/  IMAD.U32 R71, RZ, RZ, UR18 ;  /* 0x00000012ff477e24 */ /* 0x001fe2000f8e00ff */
[----:B------:R-:W-:Y:S01]  /*45a0*/  UIADD3.X UR34, UR17, UR34, URZ, UP4, !UPT ;  /* 0x0000002211227290 */ /* 0x000fe2000a7fe43f */
[----:B------:R-:W-:Y:S01]  /*45b0*/  IADD3 R61, P0, R61, UR18, RZ ;  /* 0x000000123d3d7c10 */ /* 0x000fe2000ff1e0ff */
        /* <DEDUP_REMOVED lines=8> */
[----:B------:R-:W-:-:S02]  /*4640*/  UIADD3 UR51, UP6, UR60, UR51, URZ ;  /* 0x000000333c337290 */ /* 0x000fc4000ffde03f */
[----:B------:R-:W-:Y:S01]  /*4650*/  IADD3 R44, P5, R44, UR60, RZ ;  /* 0x0000003c2c2c7c10 */ /* 0x000fe2000ffbe0ff */
[----:B------:R-:W-:Y:S02]  /*4660*/  UIADD3 UR50, UP5, UR60, UR50, URZ ;  /* 0x000000323c327290 */ /* 0x000fe4000ffbe03f */
[----:B------:R-:W-:Y:S02]  /*4670*/  UIADD3 UR49, UP4, UR60, UR49, URZ ;  /* 0x000000313c317290 */ /* 0x000fe4000ff9e03f */
[----:B------:R-:W-:Y:S02]  /*4680*/  UIADD3 UR48, UP3, UR60, UR48, URZ ;  /* 0x000000303c307290 */ /* 0x000fe4000ff7e03f */
[----:B------:R-:W-:Y:S02]  /*4690*/  UIADD3 UR47, UP2, UR60, UR47, URZ ;  /* 0x0000002f3c2f7290 */ /* 0x000fe4000ff5e03f */
[----:B------:R-:W-:Y:S02]  /*46a0*/  UIADD3 UR46, UP1, UR60, UR46, URZ ;  /* 0x0000002e3c2e7290 */ /* 0x000fe4000ff3e03f */
[----:B------:R-:W-:Y:S01]  /*46b0*/  UIADD3 UR45, UP0, UR60, UR45, URZ ;  /* 0x0000002d3c2d7290 */ /* 0x000fe2000ff1e03f */
[----:B------:R-:W-:Y:S01]  /*46c0*/  LEA.HI.X.SX32 R62, R71, R62, 0x1, P0 ;  /* 0x0000003e473e7211 */ /* 0x000fe200000f0eff */
[----:B------:R-:W-:-:S02]  /*46d0*/  UIADD3.X UR29, UR17, UR29, URZ, UP6, !UPT ;  /* 0x0000001d111d7290 */ /* 0x000fc4000b7fe43f */
[----:B------:R-:W-:Y:S01]  /*46e0*/  IADD3.X R23, R23, UR17, RZ, P4, !PT ;  /* 0x0000001117177c10 */ /* 0x000fe2000a7fe4ff */
[----:B------:R-:W-:Y:S02]  /*46f0*/  UIADD3.X UR28, UR17, UR28, URZ, UP5, !UPT ;  /* 0x0000001c111c7290 */ /* 0x000fe4000affe43f */
[----:B------:R-:W-:Y:S01]  /*4700*/  IADD3.X R41, R41, UR17, RZ, P3, !PT ;  /* 0x0000001129297c10 */ /* 0x000fe20009ffe4ff */
[----:B------:R-:W-:Y:S02]  /*4710*/  UIADD3.X UR15, UR17, UR15, URZ, UP4, !UPT ;  /* 0x0000000f110f7290 */ /* 0x000fe4000a7fe43f */
[----:B------:R-:W-:Y:S01]  /*4720*/  IADD3.X R43, R43, UR17, RZ, P2, !PT ;  /* 0x000000112b2b7c10 */ /* 0x000fe200097fe4ff */
[----:B------:R-:W-:Y:S02]  /*4730*/  UIADD3.X UR14, UR17, UR14, URZ, UP3, !UPT ;  /* 0x0000000e110e7290 */ /* 0x000fe40009ffe43f */
[----:B------:R-:W-:Y:S01]  /*4740*/  IADD3.X R45, R45, UR17, RZ, P6, !PT ;  /* 0x000000112d2d7c10 */ /* 0x000fe2000b7fe4ff */
[----:B------:R-:W-:-:S02]  /*4750*/  UIADD3.X UR13, UR17, UR13, URZ, UP2, !UPT ;  /* 0x0000000d110d7290 */ /* 0x000fc400097fe43f */
[----:B------:R-:W-:Y:S01]  /*4760*/  IADD3.X R47, R47, UR17, RZ, P5, !PT ;  /* 0x000000112f2f7c10 */ /* 0x000fe2000affe4ff */
[----:B------:R-:W-:Y:S01]  /*4770*/  UIADD3.X UR12, UR17, UR12, URZ, UP1, !UPT ;  /* 0x0000000c110c7290 */ /* 0x000fe20008ffe43f */
[----:B------:R-:W-:Y:S01]  /*4780*/  IADD3 R48, P0, R48, UR60, RZ ;  /* 0x0000003c30307c10 */ /* 0x000fe2000ff1e0ff */
[----:B------:R-:W-:Y:S01]  /*4790*/  UIADD3.X UR11, UR17, UR11, URZ, UP0, !UPT ;  /* 0x0000000b110b7290 */ /* 0x000fe200087fe43f */
[----:B------:R-:W-:Y:S01]  /*47a0*/  IADD3 R50, P4, R50, UR60, RZ ;  /* 0x0000003c32327c10 */ /* 0x000fe2000ff9e0ff */
[----:B------:R-:W-:Y:S02]  /*47b0*/  UIADD3 UR44, UP6, UR60, UR44, URZ ;  /* 0x0000002c3c2c7290 */ /* 0x000fe4000ffde03f */
[----:B------:R-:W-:Y:S01]  /*47c0*/  IADD3 R52, P3, R52, UR60, RZ ;  /* 0x0000003c34347c10 */ /* 0x000fe2000ff7e0ff */
[----:B------:R-:W-:Y:S02]  /*47d0*/  UIADD3 UR43, UP5, UR60, UR43, URZ ;  /* 0x0000002b3c2b7290 */ /* 0x000fe4000ffbe03f */
[----:B------:R-:W-:Y:S01]  /*47e0*/  IADD3 R54, P2, R54, UR60, RZ ;  /* 0x0000003c36367c10 */ /* 0x000fe2000ff5e0ff */
[----:B------:R-:W-:-:S02]  /*47f0*/  UIADD3 UR42, UP4, UR60, UR42, URZ ;  /* 0x0000002a3c2a7290 */ /* 0x000fc4000ff9e03f */
[----:B------:R-:W-:Y:S01]  /*4800*/  IADD3 R56, P6, R56, UR60, RZ ;  /* 0x0000003c38387c10 */ /* 0x000fe2000ffde0ff */
[----:B------:R-:W-:Y:S02]  /*4810*/  UIADD3 UR41, UP3, UR60, UR41, URZ ;  /* 0x000000293c297290 */ /* 0x000fe4000ff7e03f */
[----:B------:R-:W-:Y:S01]  /*4820*/  IADD3 R58, P5, R58, UR60, RZ ;  /* 0x0000003c3a3a7c10 */ /* 0x000fe2000ffbe0ff */
[----:B------:R-:W-:Y:S02]  /*4830*/  UIADD3 UR40, UP2, UR60, UR40, URZ ;  /* 0x000000283c287290 */ /* 0x000fe4000ff5e03f */
[----:B------:R-:W-:Y:S02]  /*4840*/  UIADD3 UR37, UP1, UR60, UR37, URZ ;  /* 0x000000253c257290 */ /* 0x000fe4000ff3e03f */
[----:B------:R-:W-:Y:S01]  /*4850*/  UIADD3 UR36, UP0, UR60, UR36, URZ ;  /* 0x000000243c247290 */ /* 0x000fe2000ff1e03f */
[----:B------:R-:W-:Y:S01]  /*4860*/  IADD3.X R51, R51, UR17, RZ, P0, !PT ;  /* 0x0000001133337c10 */ /* 0x000fe200087fe4ff */
        /* <DEDUP_REMOVED lines=11> */
[----:B------:R-:W-:Y:S02]  /*4920*/  WARPGROUP.DEPBAR.LE gsb0, 0x0 ;  /* 0x00008000000079c5 */ /* 0x000fe40000010000 */
[----:B------:R-:W-:Y:S02]  /*4930*/  UIADD3.X UR4, UR17, UR4, URZ, UP0, !UPT ;  /* 0x0000000411047290 */ /* 0x000fe400087fe43f */
[----:B------:R-:W-:Y:S01]  /*4940*/  UIADD3 UR59, UR59, -0x80, URZ ;  /* 0xffffff803b3b7890 */ /* 0x000fe2000fffe03f */
[----:B------:R-:W-:Y:S11]  /*4950*/  @P1 BRA `(.L_x_1) ;  /* 0xffffffe400e81947 */ /* 0x000ff6000383ffff */
.L_x_0:
[----:B------:R-:W-:Y:S01]  /*4960*/  F2FP.SATFINITE.E4M3.F32.PACK_AB_MERGE_C R24, R25, R24, RZ ;  /* 0x000000181918723e */ /* 0x000fe200048070ff */
[----:B------:R-:W-:Y:S01]  /*4970*/  IMAD.SHL.U32 R4, R0, 0x2, RZ ;  /* 0x0000000200047824 */ /* 0x000fe200078e00ff */
[----:B------:R-:W-:Y:S01]  /*4980*/  F2FP.SATFINITE.E4M3.F32.PACK_AB_MERGE_C R32, R33, R32, RZ ;  /* 0x000000202120723e */ /* 0x000fe200048070ff */
[----:B------:R-:W-:Y:S01]  /*4990*/  BAR.SYNC.DEFER_BLOCKING 0x0 ;  /* 0x0000000000007b1d */ /* 0x000fe20000010000 */
[----:B------:R-:W-:Y:S02]  /*49a0*/  F2FP.SATFINITE.E4M3.F32.PACK_AB_MERGE_C R28, R29, R28, RZ ;  /* 0x0000001c1d1c723e */ /* 0x000fe400048070ff */
[----:B------:R-:W-:Y:S02]  /*49b0*/  LOP3.LUT R24, R24, 0xffff, RZ, 0xc0, !PT ;  /* 0x0000ffff18187812 */ /* 0x000fe400078ec0ff */
[----:B------:R-:W-:Y:S01]  /*49c0*/  LOP3.LUT R7, R32, 0xffff, RZ, 0xc0, !PT ;  /* 0x0000ffff20077812 */ /* 0x000fe200078ec0ff */
[----:B------:R-:W-:Y:S01]  /*49d0*/  ULDC UR4, c[0x0][0x244] ;  /* 0x0000910000047ab9 */ /* 0x000fe20000000800 */
[----:B------:R-:W-:Y:S01]  /*49e0*/  LOP3.LUT R5, R28, 0xffff, RZ, 0xc0, !PT ;  /* 0x0000ffff1c057812 */ /* 0x000fe200078ec0ff */
[----:B------:R-:W-:Y:S01]  /*49f0*/  ULDC.64 UR6, c[0x0][0x228] ;  /* 0x00008a0000067ab9 */ /* 0x000fe20000000a00 */
[----:B------:R-:W-:-:S02]  /*4a00*/  F2FP.SATFINITE.E4M3.F32.PACK_AB_MERGE_C R26, R27, R26, RZ ;  /* 0x0000001a1b1a723e */ /* 0x000fc400048070ff */
[----:B------:R-:W-:Y:S02]  /*4a10*/  F2FP.SATFINITE.E4M3.F32.PACK_AB_MERGE_C R30, R31, R30, RZ ;  /* 0x0000001e1f1e723e */ /* 0x000fe400048070ff */
[----:B------:R-:W-:Y:S02]  /*4a20*/  F2FP.SATFINITE.E4M3.F32.PACK_AB_MERGE_C R34, R35, R34, RZ ;  /* 0x000000222322723e */ /* 0x000fe400048070ff */
[----:B------:R-:W-:Y:S02]  /*4a30*/  LOP3.LUT R9, R3, 0x80, R4, 0xf8, !PT ;  /* 0x0000008003097812 */ /* 0x000fe400078ef804 */
[----:B------:R-:W-:Y:S02]  /*4a40*/  PRMT R4, R7, 0x3340, R0 ;  /* 0x0000334007047816 */ /* 0x000fe40000000000 */
[----:B------:R-:W-:Y:S02]  /*4a50*/  PRMT R3, R24, 0x3340, R5 ;  /* 0x0000334018037816 */ /* 0x000fe40000000005 */
[----:B------:R-:W-:-:S02]  /*4a60*/  LOP3.LUT R26, R26, 0xffff, RZ, 0xc0, !PT ;  /* 0x0000ffff1a1a7812 */ /* 0x000fc400078ec0ff */
[----:B------:R-:W-:Y:S02]  /*4a70*/  LOP3.LUT R13, R30, 0xffff, RZ, 0xc0, !PT ;  /* 0x0000ffff1e0d7812 */ /* 0x000fe400078ec0ff */
[----:B------:R-:W-:Y:S02]  /*4a80*/  LOP3.LUT R15, R34, 0xffff, RZ, 0xc0, !PT ;  /* 0x0000ffff220f7812 */ /* 0x000fe400078ec0ff */
[----:B------:R-:W-:Y:S02]  /*4a90*/  PRMT R11, R3, 0x5410, R4 ;  /* 0x00005410030b7816 */ /* 0x000fe40000000004 */
[----:B------:R-:W-:Y:S02]  /*4aa0*/  SHF.R.U32.HI R3, RZ, 0x8, R24 ;  /* 0x00000008ff037819 */ /* 0x000fe40000011618 */
[----:B------:R-:W-:Y:S02]  /*4ab0*/  SHF.R.U32.HI R5, RZ, 0x8, R5 ;  /* 0x00000008ff057819 */ /* 0x000fe40000011605 */
[----:B------:R-:W-:-:S02]  /*4ac0*/  SHF.R.U32.HI R7, RZ, 0x8, R7 ;  /* 0x00000008ff077819 */ /* 0x000fc40000011607 */
[----:B------:R-:W-:Y:S02]  /*4ad0*/  SHF.R.U32.HI R4, RZ, 0x8, R26 ;  /* 0x00000008ff047819 */ /* 0x000fe4000001161a */
[----:B------:R-:W-:Y:S02]  /*4ae0*/  SHF.R.U32.HI R6, RZ, 0x8, R13 ;  /* 0x00000008ff067819 */ /* 0x000fe4000001160d */
[----:B------:R-:W-:Y:S02]  /*4af0*/  SHF.R.U32.HI R8, RZ, 0x8, R15 ;  /* 0x00000008ff087819 */ /* 0x000fe4000001160f */
[----:B------:R-:W-:Y:S02]  /*4b00*/  LOP3.LUT R5, R5, 0xffff, RZ, 0xc0, !PT ;  /* 0x0000ffff05057812 */ /* 0x000fe400078ec0ff */
[----:B------:R-:W-:Y:S02]  /*4b10*/  LOP3.LUT R10, R3, 0xffff, RZ, 0xc0, !PT ;  /* 0x0000ffff030a7812 */ /* 0x000fe400078ec0ff */
[----:B------:R-:W-:-:S02]  /*4b20*/  LOP3.LUT R7, R7, 0xffff, RZ, 0xc0, !PT ;  /* 0x0000ffff07077812 */ /* 0x000fc400078ec0ff */
[----:B------:R-:W-:Y:S02]  /*4b30*/  LOP3.LUT R6, R6, 0xffff, RZ, 0xc0, !PT ;  /* 0x0000ffff06067812 */ /* 0x000fe400078ec0ff */
[----:B------:R-:W-:Y:S02]  /*4b40*/  LOP3.LUT R3, R4, 0xffff, RZ, 0xc0, !PT ;  /* 0x0000ffff04037812 */ /* 0x000fe400078ec0ff */
[----:B------:R-:W-:Y:S02]  /*4b50*/  LOP3.LUT R8, R8, 0xffff, RZ, 0xc0, !PT ;  /* 0x0000ffff08087812 */ /* 0x000fe400078ec0ff */
[----:B------:R-:W-:Y:S02]  /*4b60*/  F2FP.SATFINITE.E4M3.F32.PACK_AB_MERGE_C R36, R37, R36, RZ ;  /* 0x000000242524723e */ /* 0x000fe400048070ff */
[----:B------:R-:W-:Y:S02]  /*4b70*/  PRMT R12, R26, 0x3340, R13 ;  /* 0x000033401a0c7816 */ /* 0x000fe4000000000d */
[----:B------:R-:W-:-:S02]  /*4b80*/  F2FP.SATFINITE.E4M3.F32.PACK_AB_MERGE_C R38, R39, R38, RZ ;  /* 0x000000262726723e */ /* 0x000fc400048070ff */
[--C-:B------:R-:W-:Y:S02]  /*4b90*/  PRMT R13, R15, 0x3340, R0.reuse ;  /* 0x000033400f0d7816 */ /* 0x100fe40000000000 */
[----:B------:R-:W-:Y:S02]  /*4ba0*/  PRMT R5, R10, 0x3340, R5 ;  /* 0x000033400a057816 */ /* 0x000fe40000000005 */
[----:B------:R-:W-:Y:S02]  /*4bb0*/  PRMT R4, R7, 0x3340, R0 ;  /* 0x0000334007047816 */ /* 0x000fe40000000000 */
[----:B------:R-:W-:Y:S02]  /*4bc0*/  PRMT R3, R3, 0x3340, R6 ;  /* 0x0000334003037816 */ /* 0x000fe40000000006 */
[----:B------:R-:W-:Y:S02]  /*4bd0*/  PRMT R8, R8, 0x3340, R1 ;  /* 0x0000334008087816 */ /* 0x000fe40000000001 */
[----:B------:R-:W-:-:S02]  /*4be0*/  LOP3.LUT R36, R36, 0xffff, RZ, 0xc0, !PT ;  /* 0x0000ffff24247812 */ /* 0x000fc400078ec0ff */
[----:B------:R-:W-:Y:S02]  /*4bf0*/  PRMT R13, R12, 0x5410, R13 ;  /* 0x000054100c0d7816 */ /* 0x000fe4000000000d */
[----:B------:R-:W-:Y:S02]  /*4c00*/  PRMT R5, R5, 0x5410, R4 ;  /* 0x0000541005057816 */ /* 0x000fe40000000004 */
[----:B------:R-:W-:Y:S02]  /*4c10*/  LOP3.LUT R38, R38, 0xffff, RZ, 0xc0, !PT ;  /* 0x0000ffff26267812 */ /* 0x000fe400078ec0ff */
[----:B------:R-:W-:Y:S02]  /*4c20*/  PRMT R3, R3, 0x5410, R8 ;  /* 0x0000541003037816 */ /* 0x000fe40000000008 */
[--C-:B------:R-:W-:Y:S02]  /*4c30*/  PRMT R4, R11, 0x4210, R36.reuse ;  /* 0x000042100b047816 */ /* 0x100fe40000000024 */
[----:B------:R-:W-:-:S02]  /*4c40*/  PRMT R36, R5, 0x5210, R36 ;  /* 0x0000521005247816 */ /* 0x000fc40000000024 */
[--C-:B------:R-:W-:Y:S01]  /*4c50*/  PRMT R6, R13, 0x4210, R38.reuse ;  /* 0x000042100d067816 */ /* 0x100fe20000000026 */
[----:B------:R-:W-:Y:S01]  /*4c60*/  STS [R9+UR58], R4 ;  /* 0x0000000409007988 */ /* 0x000fe2000800083a */
[----:B------:R-:W-:Y:S02]  /*4c70*/  LOP3.LUT R5, R9, 0x20, RZ, 0x3c, !PT ;  /* 0x0000002009057812 */ /* 0x000fe400078e3cff */
[----:B------:R-:W-:Y:S01]  /*4c80*/  PRMT R38, R3, 0x5210, R38 ;  /* 0x0000521003267816 */ /* 0x000fe20000000026 */
[----:B------:R0:W-:Y:S01]  /*4c90*/  STS [R9+UR58+0x100], R36 ;  /* 0x0001002409007988 */ /* 0x0001e2000800083a */
[----:B------:R-:W-:Y:S01]  /*4ca0*/  IMAD R3, R21, UR4, RZ ;  /* 0x0000000415037c24 */ /* 0x000fe2000f8e02ff */
[----:B------:R-:W-:Y:S01]  /*4cb0*/  ULDC.64 UR4, c[0x0][0x220] ;  /* 0x0000880000047ab9 */ /* 0x000fe20000000a00 */
[----:B------:R-:W-:Y:S01]  /*4cc0*/  SHF.R.U32.HI R19, RZ, 0x6, R0 ;  /* 0x00000006ff137819 */ /* 0x000fe20000011600 */
[----:B------:R-:W-:Y:S01]  /*4cd0*/  STS [R5+UR58+0x800], R6 ;  /* 0x0008000605007988 */ /* 0x000fe2000800083a */
[----:B------:R-:W-:-:S02]  /*4ce0*/  LEA.HI R7, R0, 0x68, RZ, 0x1a ;  /* 0x0000006800077811 */ /* 0x000fc400078fd0ff */
[----:B------:R-:W-:Y:S01]  /*4cf0*/  IADD3 R24, P1, R3, UR4, RZ ;  /* 0x0000000403187c10 */ /* 0x000fe2000ff3e0ff */
[----:B------:R1:W-:Y:S01]  /*4d00*/  STS [R5+UR58+0x900], R38 ;  /* 0x0009002605007988 */ /* 0x0003e2000800083a */
[----:B------:R-:W-:Y:S01]  /*4d10*/  SGXT.U32 R19, R19, 0x3 ;  /* 0x000000031313781a */ /* 0x000fe20000000000 */
[----:B------:R-:W-:Y:S01]  /*4d20*/  ULDC UR4, c[0x0][0x248] ;  /* 0x0000920000047ab9 */ /* 0x000fe20000000800 */
[----:B------:R-:W-:Y:S01]  /*4d30*/  LEA.HI.X.SX32 R26, R3, UR5, 0x1, P1 ;  /* 0x00000005031a7c11 */ /* 0x000fe200088f0eff */
[----:B------:R-:W-:Y:S01]  /*4d40*/  BAR.SYNC.DEFER_BLOCKING 0x0 ;  /* 0x0000000000007b1d */ /* 0x000fe20000010000 */
[----:B------:R-:W-:Y:S01]  /*4d50*/  LEA.HI R3, R0, 0x78, RZ, 0x1a ;  /* 0x0000007800037811 */ /* 0x000fe200078fd0ff */
[----:B------:R-:W-:Y:S01]  /*4d60*/  IMAD.IADD R12, R20, 0x1, R7 ;  /* 0x00000001140c7824 */ /* 0x000fe200078e0207 */
[C---:B0-----:R-:W-:Y:S02]  /*4d70*/  LEA.HI R9, R0.reuse, 0x8, RZ, 0x1a ;  /* 0x0000000800097811 */ /* 0x041fe400078fd0ff */
[----:B------:R-:W-:-:S02]  /*4d80*/  LEA.HI R13, R0, 0x58, RZ, 0x1a ;  /* 0x00000058000d7811 */ /* 0x000fc400078fd0ff */
[----:B------:R-:W-:Y:S01]  /*4d90*/  LEA.HI R15, R0, 0x48, RZ, 0x1a ;  /* 0x00000048000f7811 */ /* 0x000fe200078fd0ff */
[----:B------:R-:W-:Y:S01]  /*4da0*/  IMAD.IADD R4, R20, 0x1, R9 ;  /* 0x0000000114047824 */ /* 0x000fe200078e0209 */
[----:B------:R-:W-:Y:S01]  /*4db0*/  LEA.HI R17, R0, 0x38, RZ, 0x1a ;  /* 0x0000003800117811 */ /* 0x000fe200078fd0ff */
[----:B------:R-:W-:Y:S01]  /*4dc0*/  IMAD.IADD R13, R20, 0x1, R13 ;  /* 0x00000001140d7824 */ /* 0x000fe200078e020d */
[----:B------:R-:W-:Y:S01]  /*4dd0*/  LEA.HI R11, R0, 0x28, RZ, 0x1a ;  /* 0x00000028000b7811 */ /* 0x000fe200078fd0ff */
[----:B------:R-:W-:Y:S01]  /*4de0*/  IMAD R7, R4, UR4, RZ ;  /* 0x0000000404077c24 */ /* 0x000fe2000f8e02ff */
[----:B-1----:R-:W-:Y:S01]  /*4df0*/  LEA.HI R5, R0, 0x18, RZ, 0x1a ;  /* 0x0000001800057811 */ /* 0x002fe200078fd0ff */
[C---:B------:R-:W-:Y:S01]  /*4e00*/  IMAD.IADD R0, R20.reuse, 0x1, R3 ;  /* 0x0000000114007824 */ /* 0x040fe200078e0203 */
[C---:B------:R-:W-:Y:S01]  /*4e10*/  LOP3.LUT R3, R20.reuse, R19, RZ, 0xfc, !PT ;  /* 0x0000001314037212 */ /* 0x040fe200078efcff */
[C---:B------:R-:W-:Y:S01]  /*4e20*/  IMAD.IADD R15, R20.reuse, 0x1, R15 ;  /* 0x00000001140f7824 */ /* 0x040fe200078e020f */
[----:B------:R-:W-:Y:S01]  /*4e30*/  ISETP.GE.AND P0, PT, R21, UR6, PT ;  /* 0x0000000615007c0c */ /* 0x000fe2000bf06270 */
[C---:B------:R-:W-:Y:S01]  /*4e40*/  IMAD.IADD R8, R20.reuse, 0x1, R5 ;  /* 0x0000000114087824 */ /* 0x040fe200078e0205 */
[C---:B------:R-:W-:Y:S01]  /*4e50*/  LOP3.LUT R28, R20.reuse, 0x70, R19, 0xfe, !PT ;  /* 0x00000070141c7812 */ /* 0x040fe200078efe13 */
[C---:B------:R-:W-:Y:S01]  /*4e60*/  IMAD R5, R3.reuse, UR4, RZ ;  /* 0x0000000403057c24 */ /* 0x040fe2000f8e02ff */
[----:B------:R-:W-:Y:S01]  /*4e70*/  ISETP.LT.AND P1, PT, R3, UR7, !P0 ;  /* 0x0000000703007c0c */ /* 0x000fe2000c721270 */
[----:B------:R-:W-:Y:S01]  /*4e80*/  IMAD.IADD R17, R20, 0x1, R17 ;  /* 0x0000000114117824 */ /* 0x000fe200078e0211 */
[----:B------:R-:W-:Y:S01]  /*4e90*/  ISETP.LT.AND P4, PT, R4, UR7, !P0 ;  /* 0x0000000704007c0c */ /* 0x000fe2000c781270 */
[----:B------:R-:W0:Y:S01]  /*4ea0*/  LDS R22, [R2+UR58] ;  /* 0x0000003a02167984 */ /* 0x000e220008000800 */
[----:B------:R-:W-:Y:S01]  /*4eb0*/  IADD3 R4, P2, R5, R24, RZ ;  /* 0x0000001805047210 */ /* 0x000fe20007f5e0ff */
[C---:B------:R-:W-:Y:S01]  /*4ec0*/  IMAD.IADD R11, R20.reuse, 0x1, R11 ;  /* 0x00000001140b7824 */ /* 0x040fe200078e020b */
[C-C-:B------:R-:W-:Y:S01]  /*4ed0*/  LOP3.LUT R3, R20.reuse, 0x60, R19.reuse, 0xfe, !PT ;  /* 0x0000006014037812 */ /* 0x140fe200078efe13 */
[----:B------:R-:W1:Y:S01]  /*4ee0*/  LDS R23, [R2+UR58+0x200] ;  /* 0x0002003a02177984 */ /* 0x000e620008000800 */
[----:B------:R-:W-:-:S02]  /*4ef0*/  LOP3.LUT R14, R20, 0x50, R19, 0xfe, !PT ;  /* 0x00000050140e7812 */ /* 0x000fc400078efe13 */
[C-C-:B------:R-:W-:Y:S02]  /*4f00*/  LOP3.LUT R16, R20.reuse, 0x40, R19.reuse, 0xfe, !PT ;  /* 0x0000004014107812 */ /* 0x140fe400078efe13 */
[C-C-:B------:R-:W-:Y:S02]  /*4f10*/  LOP3.LUT R18, R20.reuse, 0x30, R19.reuse, 0xfe, !PT ;  /* 0x0000003014127812 */ /* 0x140fe400078efe13 */
[----:B------:R-:W-:Y:S02]  /*4f20*/  IADD3 R6, P3, R7, R24, RZ ;  /* 0x0000001807067210 */ /* 0x000fe40007f7e0ff */
[C-C-:B------:R-:W-:Y:S02]  /*4f30*/  LOP3.LUT R9, R20.reuse, 0x20, R19.reuse, 0xfe, !PT ;  /* 0x0000002014097812 */ /* 0x140fe400078efe13 */
[----:B------:R-:W-:Y:S01]  /*4f40*/  LOP3.LUT R20, R20, 0x10, R19, 0xfe, !PT ;  /* 0x0000001014147812 */ /* 0x000fe200078efe13 */
[----:B------:R-:W-:Y:S01]  /*4f50*/  IMAD R19, R8, UR4, RZ ;  /* 0x0000000408137c24 */ /* 0x000fe2000f8e02ff */
[-C--:B------:R-:W-:Y:S01]  /*4f60*/  LEA.HI.X.SX32 R5, R5, R26.reuse, 0x1, P2 ;  /* 0x0000001a05057211 */ /* 0x080fe200010f0eff */
[----:B------:R-:W-:Y:S01]  /*4f70*/  IMAD R21, R9, UR4, RZ ;  /* 0x0000000409157c24 */ /* 0x000fe2000f8e02ff */
[----:B------:R-:W-:-:S02]  /*4f80*/  LEA.HI.X.SX32 R7, R7, R26, 0x1, P3 ;  /* 0x0000001a07077211 */ /* 0x000fc400018f0eff */
[C---:B------:R-:W-:Y:S01]  /*4f90*/  ISETP.LT.AND P2, PT, R20.reuse, UR7, !P0 ;  /* 0x0000000714007c0c */ /* 0x040fe2000c741270 */
[----:B------:R-:W-:Y:S01]  /*4fa0*/  IMAD R20, R20, UR4, RZ ;  /* 0x0000000414147c24 */ /* 0x000fe2000f8e02ff */
[----:B------:R-:W-:Y:S02]  /*4fb0*/  ISETP.LT.AND P3, PT, R9, UR7, !P0 ;  /* 0x0000000709007c0c */ /* 0x000fe4000c761270 */
[----:B------:R-:W-:Y:S02]  /*4fc0*/  IADD3 R10, P5, R19, R24, RZ ;  /* 0x00000018130a7210 */ /* 0x000fe40007fbe0ff */
[C---:B0-----:R-:W-:Y:S02]  /*4fd0*/  PRMT R25, R22.reuse, 0x7770, RZ ;  /* 0x0000777016197816 */ /* 0x041fe400000000ff */
[----:B------:R-:W-:-:S03]  /*4fe0*/  PRMT R27, R22, 0x7771, RZ ;  /* 0x00007771161b7816 */ /* 0x000fc600000000ff */
[----:B------:R0:W-:Y:S01]  /*4ff0*/  @P1 STG.E.U8 desc[UR38][R4.64], R25 ;  /* 0x0000001904001986 */ /* 0x0001e2000c101126 */
[----:B------:R-:W-:-:S03]  /*5000*/  ISETP.LT.AND P1, PT, R11, UR7, !P0 ;  /* 0x000000070b007c0c */ /* 0x000fc6000c721270 */
[----:B------:R2:W-:Y:S01]  /*5010*/  @P4 STG.E.U8 desc[UR38][R6.64], R27 ;  /* 0x0000001b06004986 */ /* 0x0005e2000c101126 */
[----:B------:R-:W-:Y:S02]  /*5020*/  ISETP.LT.AND P4, PT, R8, UR7, !P0 ;  /* 0x0000000708007c0c */ /* 0x000fe4000c781270 */
[----:B------:R-:W-:-:S04]  /*5030*/  IADD3 R8, P6, R20, R24, RZ ;  /* 0x0000001814087210 */ /* 0x000fc80007fde0ff */
[----:B------:R-:W-:Y:S02]  /*5040*/  LEA.HI.X.SX32 R9, R20, R26, 0x1, P6 ;  /* 0x0000001a14097211 */ /* 0x000fe400030f0eff */
[----:B------:R-:W3:Y:S01]  /*5050*/  LDS R20, [R2+UR58+0x400] ;  /* 0x0004003a02147984 */ /* 0x000ee20008000800 */
[----:B0-----:R-:W-:Y:S01]  /*5060*/  PRMT R25, R22, 0x7772, RZ ;  /* 0x0000777216197816 */ /* 0x001fe200000000ff */
[----:B--2---:R-:W-:Y:S01]  /*5070*/  IMAD R7, R11, UR4, RZ ;  /* 0x000000040b077c24 */ /* 0x004fe2000f8e02ff */
[----:B------:R-:W-:-:S03]  /*5080*/  IADD3 R4, P6, R21, R24, RZ ;  /* 0x0000001815047210 */ /* 0x000fc60007fde0ff */
[----:B------:R0:W-:Y:S01]  /*5090*/  @P2 STG.E.U8 desc[UR38][R8.64], R25 ;  /* 0x0000001908002986 */ /* 0x0001e2000c101126 */
[----:B------:R-:W-:Y:S02]  /*50a0*/  LEA.HI.X.SX32 R11, R19, R26, 0x1, P5 ;  /* 0x0000001a130b7211 */ /* 0x000fe400028f0eff */
[C---:B------:R-:W-:Y:S02]  /*50b0*/  IADD3 R6, P2, R7.reuse, R24, RZ ;  /* 0x0000001807067210 */ /* 0x040fe40007f5e0ff */
[----:B------:R-:W-:Y:S02]  /*50c0*/  PRMT R19, R22, 0x7773, RZ ;  /* 0x0000777316137816 */ /* 0x000fe400000000ff */
[-C--:B------:R-:W-:Y:S02]  /*50d0*/  LEA.HI.X.SX32 R7, R7, R26.reuse, 0x1, P2 ;  /* 0x0000001a07077211 */ /* 0x080fe400010f0eff */
[C---:B------:R-:W-:Y:S01]  /*50e0*/  ISETP.LT.AND P2, PT, R18.reuse, UR7, !P0 ;  /* 0x0000000712007c0c */ /* 0x040fe2000c741270 */
[----:B------:R-:W-:Y:S01]  /*50f0*/  IMAD R18, R18, UR4, RZ ;  /* 0x0000000412127c24 */ /* 0x000fe2000f8e02ff */
[----:B------:R-:W-:Y:S01]  /*5100*/  LEA.HI.X.SX32 R5, R21, R26, 0x1, P6 ;  /* 0x0000001a15057211 */ /* 0x000fe200030f0eff */
[----:B------:R2:W-:Y:S01]  /*5110*/  @P4 STG.E.U8 desc[UR38][R10.64], R19 ;  /* 0x000000130a004986 */ /* 0x0005e2000c101126 */
[----:B-1----:R-:W-:-:S02]  /*5120*/  PRMT R21, R23, 0x7770, RZ ;  /* 0x0000777017157816 */ /* 0x002fc400000000ff */
[----:B------:R-:W-:Y:S02]  /*5130*/  PRMT R27, R23, 0x7771, RZ ;  /* 0x00007771171b7816 */ /* 0x000fe400000000ff */
[----:B0-----:R-:W-:Y:S01]  /*5140*/  IADD3 R8, P5, R18, R24, RZ ;  /* 0x0000001812087210 */ /* 0x001fe20007fbe0ff */
[----:B------:R0:W-:Y:S01]  /*5150*/  @P3 STG.E.U8 desc[UR38][R4.64], R21 ;  /* 0x0000001504003986 */ /* 0x0001e2000c101126 */
[C---:B------:R-:W-:Y:S01]  /*5160*/  ISETP.LT.AND P3, PT, R16.reuse, UR7, !P0 ;  /* 0x0000000710007c0c */ /* 0x040fe2000c761270 */
[----:B------:R-:W-:Y:S01]  /*5170*/  IMAD R16, R16, UR4, RZ ;  /* 0x0000000410107c24 */ /* 0x000fe2000f8e02ff */
[----:B------:R-:W-:Y:S01]  /*5180*/  LEA.HI.X.SX32 R9, R18, R26, 0x1, P5 ;  /* 0x0000001a12097211 */ /* 0x000fe200028f0eff */
[----:B------:R1:W-:Y:S01]  /*5190*/  @P1 STG.E.U8 desc[UR38][R6.64], R27 ;  /* 0x0000001b06001986 */ /* 0x0003e2000c101126 */
[C---:B------:R-:W-:Y:S01]  /*51a0*/  ISETP.LT.AND P1, PT, R17.reuse, UR7, !P0 ;  /* 0x0000000711007c0c */ /* 0x040fe2000c721270 */
[----:B------:R-:W-:Y:S01]  /*51b0*/  IMAD R17, R17, UR4, RZ ;  /* 0x0000000411117c24 */ /* 0x000fe2000f8e02ff */
[----:B------:R-:W-:Y:S01]  /*51c0*/  ISETP.LT.AND P4, PT, R15, UR7, !P0 ;  /* 0x000000070f007c0c */ /* 0x000fe2000c781270 */
[----:B------:R-:W4:Y:S01]  /*51d0*/  LDS R18, [R2+UR58+0x600] ;  /* 0x0006003a02127984 */ /* 0x000f220008000800 */
[----:B--2---:R-:W-:Y:S01]  /*51e0*/  PRMT R19, R23, 0x7772, RZ ;  /* 0x0000777217137816 */ /* 0x004fe200000000ff */
[----:B------:R-:W-:Y:S01]  /*51f0*/  IMAD R15, R15, UR4, RZ ;  /* 0x000000040f0f7c24 */ /* 0x000fe2000f8e02ff */
[----:B------:R-:W-:-:S02]  /*5200*/  PRMT R23, R23, 0x7773, RZ ;  /* 0x0000777317177816 */ /* 0x000fc400000000ff */
[-C--:B0-----:R-:W-:Y:S01]  /*5210*/  IADD3 R4, P6, R17, R24.reuse, RZ ;  /* 0x0000001811047210 */ /* 0x081fe20007fde0ff */
[----:B------:R0:W-:Y:S01]  /*5220*/  @P2 STG.E.U8 desc[UR38][R8.64], R19 ;  /* 0x0000001308002986 */ /* 0x0001e2000c101126 */
[-C--:B------:R-:W-:Y:S02]  /*5230*/  IADD3 R10, P2, R15, R24.reuse, RZ ;  /* 0x000000180f0a7210 */ /* 0x080fe40007f5e0ff */
[C---:B-1----:R-:W-:Y:S02]  /*5240*/  IADD3 R6, P5, R16.reuse, R24, RZ ;  /* 0x0000001810067210 */ /* 0x042fe40007fbe0ff */
[-C--:B------:R-:W-:Y:S02]  /*5250*/  LEA.HI.X.SX32 R5, R17, R26.reuse, 0x1, P6 ;  /* 0x0000001a11057211 */ /* 0x080fe400030f0eff */
[-C--:B------:R-:W-:Y:S01]  /*5260*/  LEA.HI.X.SX32 R7, R16, R26.reuse, 0x1, P5 ;  /* 0x0000001a10077211 */ /* 0x080fe200028f0eff */
[----:B------:R-:W-:Y:S01]  /*5270*/  IMAD R16, R28, UR4, RZ ;  /* 0x000000041c107c24 */ /* 0x000fe2000f8e02ff */
[C---:B---3--:R-:W-:Y:S01]  /*5280*/  PRMT R17, R20.reuse, 0x7770, RZ ;  /* 0x0000777014117816 */ /* 0x048fe200000000ff */
[----:B------:R1:W-:Y:S01]  /*5290*/  @P1 STG.E.U8 desc[UR38][R4.64], R23 ;  /* 0x0000001704001986 */ /* 0x0003e2000c101126 */
[----:B------:R-:W-:Y:S01]  /*52a0*/  LEA.HI.X.SX32 R11, R15, R26, 0x1, P2 ;  /* 0x0000001a0f0b7211 */ /* 0x000fe200010f0eff */
[C---:B0-----:R-:W-:Y:S01]  /*52b0*/  IMAD R9, R3.reuse, UR4, RZ ;  /* 0x0000000403097c24 */ /* 0x041fe2000f8e02ff */
[----:B------:R-:W-:Y:S01]  /*52c0*/  PRMT R21, R20, 0x7771, RZ ;  /* 0x0000777114157816 */ /* 0x000fe200000000ff */
[----:B------:R0:W-:Y:S01]  /*52d0*/  @P3 STG.E.U8 desc[UR38][R6.64], R17 ;  /* 0x0000001106003986 */ /* 0x0001e2000c101126 */
[C---:B------:R-:W-:Y:S01]  /*52e0*/  ISETP.LT.AND P5, PT, R14.reuse, UR7, !P0 ;  /* 0x000000070e007c0c */ /* 0x040fe2000c7a1270 */
[----:B------:R-:W-:Y:S01]  /*52f0*/  IMAD R14, R14, UR4, RZ ;  /* 0x000000040e0e7c24 */ /* 0x000fe2000f8e02ff */
[----:B------:R-:W-:Y:S01]  /*5300*/  ISETP.LT.AND P3, PT, R3, UR7, !P0 ;  /* 0x0000000703007c0c */ /* 0x000fe2000c761270 */
[----:B------:R2:W-:Y:S01]  /*5310*/  @P4 STG.E.U8 desc[UR38][R10.64], R21 ;  /* 0x000000150a004986 */ /* 0x0005e2000c101126 */
[C---:B------:R-:W-:Y:S01]  /*5320*/  ISETP.LT.AND P4, PT, R13.reuse, UR7, !P0 ;  /* 0x000000070d007c0c */ /* 0x040fe2000c781270 */
[----:B------:R-:W-:Y:S01]  /*5330*/  IMAD R13, R13, UR4, RZ ;  /* 0x000000040d0d7c24 */ /* 0x000fe2000f8e02ff */
[----:B------:R-:W-:Y:S01]  /*5340*/  IADD3 R2, P6, R14, R24, RZ ;  /* 0x000000180e027210 */ /* 0x000fe20007fde0ff */
[----:B------:R-:W-:-:S03]  /*5350*/  IMAD R15, R12, UR4, RZ ;  /* 0x000000040c0f7c24 */ /* 0x000fc6000f8e02ff */
[-C--:B-1----:R-:W-:Y:S01]  /*5360*/  IADD3 R4, P1, R13, R24.reuse, RZ ;  /* 0x000000180d047210 */ /* 0x082fe20007f3e0ff */
[----:B0-----:R-:W-:Y:S01]  /*5370*/  IMAD R17, R0, UR4, RZ ;  /* 0x0000000400117c24 */ /* 0x001fe2000f8e02ff */
[----:B------:R-:W-:Y:S02]  /*5380*/  IADD3 R6, P2, R9, R24, RZ ;  /* 0x0000001809067210 */ /* 0x000fe40007f5e0ff */
[-C--:B------:R-:W-:Y:S02]  /*5390*/  LEA.HI.X.SX32 R3, R14, R26.reuse, 0x1, P6 ;  /* 0x0000001a0e037211 */ /* 0x080fe400030f0eff */
[----:B------:R-:W-:Y:S02]  /*53a0*/  LEA.HI.X.SX32 R5, R13, R26, 0x1, P1 ;  /* 0x0000001a0d057211 */ /* 0x000fe400008f0eff */
[-C--:B------:R-:W-:Y:S02]  /*53b0*/  IADD3 R8, P6, R15, R24.reuse, RZ ;  /* 0x000000180f087210 */ /* 0x080fe40007fde0ff */
[----:B--2---:R-:W-:-:S02]  /*53c0*/  IADD3 R10, P1, R16, R24, RZ ;  /* 0x00000018100a7210 */ /* 0x004fc40007f3e0ff */
[-C--:B------:R-:W-:Y:S02]  /*53d0*/  LEA.HI.X.SX32 R7, R9, R26.reuse, 0x1, P2 ;  /* 0x0000001a09077211 */ /* 0x080fe400010f0eff */
[----:B------:R-:W-:Y:S02]  /*53e0*/  ISETP.LT.AND P2, PT, R12, UR7, !P0 ;  /* 0x000000070c007c0c */ /* 0x000fe4000c741270 */
[-C--:B------:R-:W-:Y:S02]  /*53f0*/  LEA.HI.X.SX32 R9, R15, R26.reuse, 0x1, P6 ;  /* 0x0000001a0f097211 */ /* 0x080fe400030f0eff */
[----:B------:R-:W-:Y:S02]  /*5400*/  LEA.HI.X.SX32 R11, R16, R26, 0x1, P1 ;  /* 0x0000001a100b7211 */ /* 0x000fe400008f0eff */
[----:B------:R-:W-:Y:S02]  /*5410*/  IADD3 R12, P6, R17, R24, RZ ;  /* 0x00000018110c7210 */ /* 0x000fe40007fde0ff */
[----:B------:R-:W-:-:S02]  /*5420*/  ISETP.LT.AND P1, PT, R28, UR7, !P0 ;  /* 0x000000071c007c0c */ /* 0x000fc4000c721270 */
[----:B------:R-:W-:Y:S02]  /*5430*/  ISETP.LT.AND P0, PT, R0, UR7, !P0 ;  /* 0x0000000700007c0c */ /* 0x000fe4000c701270 */
[C---:B------:R-:W-:Y:S02]  /*5440*/  PRMT R15, R20.reuse, 0x7772, RZ ;  /* 0x00007772140f7816 */ /* 0x040fe400000000ff */
[----:B------:R-:W-:Y:S02]  /*5450*/  LEA.HI.X.SX32 R13, R17, R26, 0x1, P6 ;  /* 0x0000001a110d7211 */ /* 0x000fe400030f0eff */
[----:B------:R-:W-:Y:S01]  /*5460*/  PRMT R17, R20, 0x7773, RZ ;  /* 0x0000777314117816 */ /* 0x000fe200000000ff */
[----:B------:R0:W-:Y:S01]  /*5470*/  @P5 STG.E.U8 desc[UR38][R2.64], R15 ;  /* 0x0000000f02005986 */ /* 0x0001e2000c101126 */
[C---:B----4-:R-:W-:Y:S02]  /*5480*/  PRMT R19, R18.reuse, 0x7770, RZ ;  /* 0x0000777012137816 */ /* 0x050fe400000000ff */
[C---:B------:R-:W-:Y:S01]  /*5490*/  PRMT R21, R18.reuse, 0x7771, RZ ;  /* 0x0000777112157816 */ /* 0x040fe200000000ff */
[----:B------:R0:W-:Y:S01]  /*54a0*/  @P4 STG.E.U8 desc[UR38][R4.64], R17 ;  /* 0x0000001104004986 */ /* 0x0001e2000c101126 */
[----:B------:R-:W-:-:S02]  /*54b0*/  PRMT R23, R18, 0x7772, RZ ;  /* 0x0000777212177816 */ /* 0x000fc400000000ff */
[----:B------:R-:W-:Y:S01]  /*54c0*/  PRMT R25, R18, 0x7773, RZ ;  /* 0x0000777312197816 */ /* 0x000fe200000000ff */
[----:B------:R0:W-:Y:S04]  /*54d0*/  @P3 STG.E.U8 desc[UR38][R6.64], R19 ;  /* 0x0000001306003986 */ /* 0x0001e8000c101126 */
[----:B------:R0:W-:Y:S04]  /*54e0*/  @P2 STG.E.U8 desc[UR38][R8.64], R21 ;  /* 0x0000001508002986 */ /* 0x0001e8000c101126 */
[----:B------:R0:W-:Y:S01]  /*54f0*/  @P1 STG.E.U8 desc[UR38][R10.64], R23 ;  /* 0x000000170a001986 */ /* 0x0001e2000c101126 */
[----:B------:R-:W-:Y:S05]  /*5500*/  @!P0 EXIT ;  /* 0x000000000000894d */ /* 0x000fea0003800000 */
[----:B------:R-:W-:Y:S01]  /*5510*/  STG.E.U8 desc[UR38][R12.64], R25 ;  /* 0x000000190c007986 */ /* 0x000fe2000c101126 */
[----:B------:R-:W-:Y:S05]  /*5520*/  EXIT ;  /* 0x000000000000794d */ /* 0x000fea0003800000 */
.L_x_2:
[----:B------:R-:W-:-:S00]  /*5530*/  BRA `(.L_x_2) ;  /* 0xfffffffc00fc7947 */ /* 0x000fc0000383ffff */
[----:B------:R-:W-:-:S00]  /*5540*/  NOP ;  /* 0x0000000000007918 */ /* 0x000fc00000000000 */
        /* <DEDUP_REMOVED lines=11> */
.L_x_3:


//--------------------- .nv.shared.matmul_kernel  --------------------------
	.section	.nv.shared.matmul_kernel,"aw",@nobits
	.sectionflags	@""
	.align	16
	.zero		1024


//--------------------- .nv.shared.reserved.0     --------------------------
	.section	.nv.shared.reserved.0,"aw",@nobits
	.weak		__nv_reservedSMEM_offset_0_alias
	.size		__nv_reservedSMEM_offset_0_alias, 0, 0
	.other		__nv_reservedSMEM_offset_0_alias,@"STO_CUDA_RESERVED_SHARED STV_DEFAULT"
__nv_reservedSMEM_offset_0_alias:
	.zero		0


//--------------------- .nv.constant0.matmul_kernel --------------------------
	.section	.nv.constant0.matmul_kernel,"a",@progbits
	.sectionflags	@""
	.align	4
.nv.constant0.matmul_kernel:
	.zero		608


//--------------------- SYMBOLS --------------------------

	.type		.nv.reservedSmem.offset0,@object
	.size		.nv.reservedSmem.offset0,0x4
